	.target	sm_90a

	.elftype	@"ET_EXEC"


//--------------------- .note.nv.tkinfo           --------------------------
	.section	.note.nv.tkinfo,"",@"SHT_NOTE"
	.sectionflags	@"SHF_NOTE_NV_TKINFO"
	.tkinfo
        /*0018*/ 	.word	0x00000002
        /*0030*/ 	.string	""
        /*0030*/ 	.string	"ptxas"
        /*0030*/ 	.string	"Cuda compilation tools, release 13.0, V13.0.88"
        /*0030*/ 	.string	"Build cuda_13.0.r13.0/compiler.36424714_0"
        /*0030*/ 	.string	"-arch sm_90a -m 64 "



//--------------------- .note.nv.cuinfo           --------------------------
	.section	.note.nv.cuinfo,"",@"SHT_NOTE"
	.sectionflags	@"SHF_NOTE_NV_CUINFO"
        /*0018*/ 	.short	0x0002
        /*001a*/ 	.short	0x005a
        /*001c*/ 	.short	0x0082
	.zero		2


//--------------------- .nv.info                  --------------------------
	.section	.nv.info,"",@"SHT_CUDA_INFO"
	.align	4


	//----- nvinfo : EIATTR_REGCOUNT
	.align		4
        /*0000*/ 	.byte	0x04, 0x2f
        /*0002*/ 	.short	(.L_15 - .L_14)
	.align		4
.L_14:
        /*0004*/ 	.word	index@(_ZN7cutlass13device_kernelINS_4gemm6kernel13GemmUniversalIN4cute5tupleIJiiiiEEENS1_10collective13CollectiveMmaINS1_34MainloopSm90TmaGmmaWarpSpecializedILi18ENS5_IJNS4_1CILi1EEESB_SB_EEENS1_35KernelTmaWarpSpecializedCooperativeEEENS5_IJNSA_ILi192EEESF_NSA_ILi16EEEEEENS_10bfloat16_tENS5_IJlSB_lEEESI_SJ_NS4_8TiledMMAINS4_8MMA_AtomIJNS4_4SM904GMMA28MMA_64x192x16_F32BF16BF16_SSILNSN_5MajorE0ELSP_0ELNSN_7ScaleInE1ELSQ_1EEEEEENS4_6LayoutINS5_IJNSA_ILi2EEESB_SB_EEENS5_IJSB_NSA_ILi0EEESW_EEEEENS5_IJNS4_10UnderscoreESZ_SZ_EEEEENS4_13SM90_TMA_LOADENS4_14ComposedLayoutINS4_7SwizzleILi1ELi4ELi3EEENS4_18smem_ptr_flag_bitsILi16EEENST_INS5_IJNSA_ILi8EEESG_EEENS5_IJSG_SB_EEEEEEEvNS4_8identityES12_S1C_vS1D_EENS_8epilogue10collective6detail29Sm90TmaWarpSpecializedAdapterINS1G_15DefaultEpilogueISI_SJ_SJ_NS1F_6thread17LinearCombinationISI_Li1EffLNS1K_9ScaleType4KindE0ELNS_15FloatRoundStyleE2ESI_EENS1_15EpilogueDefaultEEEEEvvEEEEvNT_6ParamsE)
        /*0008*/ 	.word	0x000000a8


	//----- nvinfo : EIATTR_FRAME_SIZE
	.align		4
.L_15:
        /*000c*/ 	.byte	0x04, 0x11
        /*000e*/ 	.short	(.L_17 - .L_16)
	.align		4
.L_16:
        /*0010*/ 	.word	index@(_ZN7cutlass13device_kernelINS_4gemm6kernel13GemmUniversalIN4cute5tupleIJiiiiEEENS1_10collective13CollectiveMmaINS1_34MainloopSm90TmaGmmaWarpSpecializedILi18ENS5_IJNS4_1CILi1EEESB_SB_EEENS1_35KernelTmaWarpSpecializedCooperativeEEENS5_IJNSA_ILi192EEESF_NSA_ILi16EEEEEENS_10bfloat16_tENS5_IJlSB_lEEESI_SJ_NS4_8TiledMMAINS4_8MMA_AtomIJNS4_4SM904GMMA28MMA_64x192x16_F32BF16BF16_SSILNSN_5MajorE0ELSP_0ELNSN_7ScaleInE1ELSQ_1EEEEEENS4_6LayoutINS5_IJNSA_ILi2EEESB_SB_EEENS5_IJSB_NSA_ILi0EEESW_EEEEENS5_IJNS4_10UnderscoreESZ_SZ_EEEEENS4_13SM90_TMA_LOADENS4_14ComposedLayoutINS4_7SwizzleILi1ELi4ELi3EEENS4_18smem_ptr_flag_bitsILi16EEENST_INS5_IJNSA_ILi8EEESG_EEENS5_IJSG_SB_EEEEEEEvNS4_8identityES12_S1C_vS1D_EENS_8epilogue10collective6detail29Sm90TmaWarpSpecializedAdapterINS1G_15DefaultEpilogueISI_SJ_SJ_NS1F_6thread17LinearCombinationISI_Li1EffLNS1K_9ScaleType4KindE0ELNS_15FloatRoundStyleE2ESI_EENS1_15EpilogueDefaultEEEEEvvEEEEvNT_6ParamsE)
        /*0014*/ 	.word	0x00000000


	//----- nvinfo : EIATTR_MIN_STACK_SIZE
	.align		4
.L_17:
        /*0018*/ 	.byte	0x04, 0x12
        /*001a*/ 	.short	(.L_19 - .L_18)
	.align		4
.L_18:
        /*001c*/ 	.word	index@(_ZN7cutlass13device_kernelINS_4gemm6kernel13GemmUniversalIN4cute5tupleIJiiiiEEENS1_10collective13CollectiveMmaINS1_34MainloopSm90TmaGmmaWarpSpecializedILi18ENS5_IJNS4_1CILi1EEESB_SB_EEENS1_35KernelTmaWarpSpecializedCooperativeEEENS5_IJNSA_ILi192EEESF_NSA_ILi16EEEEEENS_10bfloat16_tENS5_IJlSB_lEEESI_SJ_NS4_8TiledMMAINS4_8MMA_AtomIJNS4_4SM904GMMA28MMA_64x192x16_F32BF16BF16_SSILNSN_5MajorE0ELSP_0ELNSN_7ScaleInE1ELSQ_1EEEEEENS4_6LayoutINS5_IJNSA_ILi2EEESB_SB_EEENS5_IJSB_NSA_ILi0EEESW_EEEEENS5_IJNS4_10UnderscoreESZ_SZ_EEEEENS4_13SM90_TMA_LOADENS4_14ComposedLayoutINS4_7SwizzleILi1ELi4ELi3EEENS4_18smem_ptr_flag_bitsILi16EEENST_INS5_IJNSA_ILi8EEESG_EEENS5_IJSG_SB_EEEEEEEvNS4_8identityES12_S1C_vS1D_EENS_8epilogue10collective6detail29Sm90TmaWarpSpecializedAdapterINS1G_15DefaultEpilogueISI_SJ_SJ_NS1F_6thread17LinearCombinationISI_Li1EffLNS1K_9ScaleType4KindE0ELNS_15FloatRoundStyleE2ESI_EENS1_15EpilogueDefaultEEEEEvvEEEEvNT_6ParamsE)
        /*0020*/ 	.word	0x00000000
.L_19:


//--------------------- .nv.compat                --------------------------
	.section	.nv.compat,"",@"SHT_CUDA_COMPAT_INFO"
	.align	4
        /*0000*/ 	.byte	0x02, 0x09, 0x01, 0x00, 0x02, 0x02, 0x04, 0x00, 0x02, 0x05, 0x05, 0x00, 0x03, 0x07, 0x01, 0x01
        /*0010*/ 	.byte	0x02, 0x03, 0x01, 0x00, 0x02, 0x06, 0x01, 0x00, 0x04, 0x0b, 0x08, 0x00, 0x00, 0x00, 0x00, 0x00
        /*0020*/ 	.byte	0x00, 0x00, 0x00, 0x00


//--------------------- .nv.info._ZN7cutlass13device_kernelINS_4gemm6kernel13GemmUniversalIN4cute5tupleIJiiiiEEENS1_10collective13CollectiveMmaINS1_34MainloopSm90TmaGmmaWarpSpecializedILi18ENS5_IJNS4_1CILi1EEESB_SB_EEENS1_35KernelTmaWarpSpecializedCooperativeEEENS5_IJNSA_ILi192EEESF_NSA_ILi16EEEEEENS_10bfloat16_tENS5_IJlSB_lEEESI_SJ_NS4_8TiledMMAINS4_8MMA_AtomIJNS4_4SM904GMMA28MMA_64x192x16_F32BF16BF16_SSILNSN_5MajorE0ELSP_0ELNSN_7ScaleInE1ELSQ_1EEEEEENS4_6LayoutINS5_IJNSA_ILi2EEESB_SB_EEENS5_IJSB_NSA_ILi0EEESW_EEEEENS5_IJNS4_10UnderscoreESZ_SZ_EEEEENS4_13SM90_TMA_LOADENS4_14ComposedLayoutINS4_7SwizzleILi1ELi4ELi3EEENS4_18smem_ptr_flag_bitsILi16EEENST_INS5_IJNSA_ILi8EEESG_EEENS5_IJSG_SB_EEEEEEEvNS4_8identityES12_S1C_vS1D_EENS_8epilogue10collective6detail29Sm90TmaWarpSpecializedAdapterINS1G_15DefaultEpilogueISI_SJ_SJ_NS1F_6thread17LinearCombinationISI_Li1EffLNS1K_9ScaleType4KindE0ELNS_15FloatRoundStyleE2ESI_EENS1_15EpilogueDefaultEEEEEvvEEEEvNT_6ParamsE --------------------------
	.section	.nv.info._ZN7cutlass13device_kernelINS_4gemm6kernel13GemmUniversalIN4cute5tupleIJiiiiEEENS1_10collective13CollectiveMmaINS1_34MainloopSm90TmaGmmaWarpSpecializedILi18ENS5_IJNS4_1CILi1EEESB_SB_EEENS1_35KernelTmaWarpSpecializedCooperativeEEENS5_IJNSA_ILi192EEESF_NSA_ILi16EEEEEENS_10bfloat16_tENS5_IJlSB_lEEESI_SJ_NS4_8TiledMMAINS4_8MMA_AtomIJNS4_4SM904GMMA28MMA_64x192x16_F32BF16BF16_SSILNSN_5MajorE0ELSP_0ELNSN_7ScaleInE1ELSQ_1EEEEEENS4_6LayoutINS5_IJNSA_ILi2EEESB_SB_EEENS5_IJSB_NSA_ILi0EEESW_EEEEENS5_IJNS4_10UnderscoreESZ_SZ_EEEEENS4_13SM90_TMA_LOADENS4_14ComposedLayoutINS4_7SwizzleILi1ELi4ELi3EEENS4_18smem_ptr_flag_bitsILi16EEENST_INS5_IJNSA_ILi8EEESG_EEENS5_IJSG_SB_EEEEEEEvNS4_8identityES12_S1C_vS1D_EENS_8epilogue10collective6detail29Sm90TmaWarpSpecializedAdapterINS1G_15DefaultEpilogueISI_SJ_SJ_NS1F_6thread17LinearCombinationISI_Li1EffLNS1K_9ScaleType4KindE0ELNS_15FloatRoundStyleE2ESI_EENS1_15EpilogueDefaultEEEEEvvEEEEvNT_6ParamsE,"",@"SHT_CUDA_INFO"
	.sectionflags	@""
	.align	4


	//----- nvinfo : EIATTR_CUDA_API_VERSION
	.align		4
        /*0000*/ 	.byte	0x04, 0x37
        /*0002*/ 	.short	(.L_21 - .L_20)
.L_20:
        /*0004*/ 	.word	0x00000082


	//----- nvinfo : EIATTR_KPARAM_INFO
	.align		4
.L_21:
        /*0008*/ 	.byte	0x04, 0x17
        /*000a*/ 	.short	(.L_23 - .L_22)
.L_22:
        /*000c*/ 	.word	0x00000000
        /*0010*/ 	.short	0x0000
        /*0012*/ 	.short	0x0070
        /*0014*/ 	.byte	0x00, 0xf0, 0x01, 0x10


	//----- nvinfo : EIATTR_SPARSE_MMA_MASK
	.align		4
.L_23:
        /*0018*/ 	.byte	0x03, 0x50
        /*001a*/ 	.short	0x0000


	//----- nvinfo : EIATTR_MAXREG_COUNT
	.align		4
        /*001c*/ 	.byte	0x03, 0x1b
        /*001e*/ 	.short	0x00a8


	//----- nvinfo : EIATTR_NUM_BARRIERS
	.align		4
        /*0020*/ 	.byte	0x02, 0x4c
        /*0022*/ 	.byte	0x01
	.zero		1


	//----- nvinfo : EIATTR_EXTERNS
	.align		4
        /*0024*/ 	.byte	0x04, 0x0f
        /*0026*/ 	.short	(.L_25 - .L_24)


	//   ....[0]....
	.align		4
.L_24:
        /*0028*/ 	.word	index@(__assertfail)


	//----- nvinfo : EIATTR_MERCURY_ISA_VERSION
	.align		4
.L_25:
        /*002c*/ 	.byte	0x03, 0x5f
        /*002e*/ 	.short	0x0101


	//----- nvinfo : EIATTR_INT_WARP_WIDE_INSTR_OFFSETS
	.align		4
        /*0030*/ 	.byte	0x04, 0x31
        /*0032*/ 	.short	(.L_27 - .L_26)


	//   ....[0]....
.L_26:
        /*0034*/ 	.word	0x00000650


	//   ....[1]....
        /*0038*/ 	.word	0x00000660


	//   ....[2]....
        /*003c*/ 	.word	0x00000740


	//----- nvinfo : EIATTR_COOP_GROUP_MASK_REGIDS
	.align		4
.L_27:
        /*0040*/ 	.byte	0x04, 0x29
        /*0042*/ 	.short	(.L_29 - .L_28)


	//   ....[0]....
.L_28:
        /*0044*/ 	.word	0xffffffff


	//   ....[1]....
        /*0048*/ 	.word	0xffffffff


	//   ....[2]....
        /*004c*/ 	.word	0xffffffff


	//   ....[3]....
        /*0050*/ 	.word	0xffffffff


	//   ....[4]....
        /*0054*/ 	.word	0xffffffff


	//----- nvinfo : EIATTR_COOP_GROUP_INSTR_OFFSETS
	.align		4
.L_29:
        /*0058*/ 	.byte	0x04, 0x28
        /*005a*/ 	.short	(.L_31 - .L_30)


	//   ....[0]....
.L_30:
        /*005c*/ 	.word	0x00000060


	//   ....[1]....
        /*0060*/ 	.word	0x00000070


	//   ....[2]....
        /*0064*/ 	.word	0x00000190


	//   ....[3]....
        /*0068*/ 	.word	0x00000590


	//   ....[4]....
        /*006c*/ 	.word	0x000011a0


	//----- nvinfo : EIATTR_REG_RECONFIG
	.align		4
.L_31:
        /*0070*/ 	.byte	0x01, 0x54
	.zero		2


	//----- nvinfo : EIATTR_SYSCALL_OFFSETS
	.align		4
        /*0074*/ 	.byte	0x04, 0x46
        /*0076*/ 	.short	(.L_33 - .L_32)


	//   ....[0]....
.L_32:
        /*0078*/ 	.word	0x00001360


	//----- nvinfo : EIATTR_MBARRIER_INSTR_OFFSETS
	.align		4
.L_33:
        /*007c*/ 	.byte	0x04, 0x39
        /*007e*/ 	.short	(.L_35 - .L_34)


	//   ....[0]....
.L_34:
        /*0080*/ 	.word	0x00000330
        /*0084*/ 	.word	0x000000ff
        /*0088*/ 	.word	0x00000000
        /*008c*/ 	.short	0x0100
        /*008e*/ 	.byte	0x09
	.zero		1


	//   ....[1]....
        /*0090*/ 	.word	0x00000340
        /*0094*/ 	.word	0x000000ff
        /*0098*/ 	.word	0x00000090
        /*009c*/ 	.short	0x0100
        /*009e*/ 	.byte	0x09
	.zero		1


	//   ....[2]....
        /*00a0*/ 	.word	0x00000350
        /*00a4*/ 	.word	0x000000ff
        /*00a8*/ 	.word	0x00000008
        /*00ac*/ 	.short	0x0100
        /*00ae*/ 	.byte	0x09
	.zero		1


	//   ....[3]....
        /*00b0*/ 	.word	0x00000360
        /*00b4*/ 	.word	0x000000ff
        /*00b8*/ 	.word	0x00000098
        /*00bc*/ 	.short	0x0100
        /*00be*/ 	.byte	0x09
	.zero		1


	//   ....[4]....
        /*00c0*/ 	.word	0x00000370
        /*00c4*/ 	.word	0x000000ff
        /*00c8*/ 	.word	0x00000010
        /*00cc*/ 	.short	0x0100
        /*00ce*/ 	.byte	0x09
	.zero		1


	//   ....[5]....
        /*00d0*/ 	.word	0x00000380
        /*00d4*/ 	.word	0x000000ff
        /*00d8*/ 	.word	0x000000a0
        /*00dc*/ 	.short	0x0100
        /*00de*/ 	.byte	0x09
	.zero		1


	//   ....[6]....
        /*00e0*/ 	.word	0x00000390
        /*00e4*/ 	.word	0x000000ff
        /*00e8*/ 	.word	0x00000018
        /*00ec*/ 	.short	0x0100
        /*00ee*/ 	.byte	0x09
	.zero		1


	//   ....[7]....
        /*00f0*/ 	.word	0x000003a0
        /*00f4*/ 	.word	0x000000ff
        /*00f8*/ 	.word	0x000000a8
        /*00fc*/ 	.short	0x0100
        /*00fe*/ 	.byte	0x09
	.zero		1


	//   ....[8]....
        /*0100*/ 	.word	0x000003b0
        /*0104*/ 	.word	0x000000ff
        /*0108*/ 	.word	0x00000020
        /*010c*/ 	.short	0x0100
        /*010e*/ 	.byte	0x09
	.zero		1


	//   ....[9]....
        /*0110*/ 	.word	0x000003c0
        /*0114*/ 	.word	0x000000ff
        /*0118*/ 	.word	0x000000b0
        /*011c*/ 	.short	0x0100
        /*011e*/ 	.byte	0x09
	.zero		1


	//   ....[10]....
        /*0120*/ 	.word	0x000003d0
        /*0124*/ 	.word	0x000000ff
        /*0128*/ 	.word	0x00000028
        /*012c*/ 	.short	0x0100
        /*012e*/ 	.byte	0x09
	.zero		1


	//   ....[11]....
        /*0130*/ 	.word	0x000003e0
        /*0134*/ 	.word	0x000000ff
        /*0138*/ 	.word	0x000000b8
        /*013c*/ 	.short	0x0100
        /*013e*/ 	.byte	0x09
	.zero		1


	//   ....[12]....
        /*0140*/ 	.word	0x000003f0
        /*0144*/ 	.word	0x000000ff
        /*0148*/ 	.word	0x00000030
        /*014c*/ 	.short	0x0100
        /*014e*/ 	.byte	0x09
	.zero		1


	//   ....[13]....
        /*0150*/ 	.word	0x00000400
        /*0154*/ 	.word	0x000000ff
        /*0158*/ 	.word	0x000000c0
        /*015c*/ 	.short	0x0100
        /*015e*/ 	.byte	0x09
	.zero		1


	//   ....[14]....
        /*0160*/ 	.word	0x00000410
        /*0164*/ 	.word	0x000000ff
        /*0168*/ 	.word	0x00000038
        /*016c*/ 	.short	0x0100
        /*016e*/ 	.byte	0x09
	.zero		1


	//   ....[15]....
        /*0170*/ 	.word	0x00000420
        /*0174*/ 	.word	0x000000ff
        /*0178*/ 	.word	0x000000c8
        /*017c*/ 	.short	0x0100
        /*017e*/ 	.byte	0x09
	.zero		1


	//   ....[16]....
        /*0180*/ 	.word	0x00000430
        /*0184*/ 	.word	0x000000ff
        /*0188*/ 	.word	0x00000040
        /*018c*/ 	.short	0x0100
        /*018e*/ 	.byte	0x09
	.zero		1


	//   ....[17]....
        /*0190*/ 	.word	0x00000440
        /*0194*/ 	.word	0x000000ff
        /*0198*/ 	.word	0x000000d0
        /*019c*/ 	.short	0x0100
        /*019e*/ 	.byte	0x09
	.zero		1


	//   ....[18]....
        /*01a0*/ 	.word	0x00000450
        /*01a4*/ 	.word	0x000000ff
        /*01a8*/ 	.word	0x00000048
        /*01ac*/ 	.short	0x0100
        /*01ae*/ 	.byte	0x09
	.zero		1


	//   ....[19]....
        /*01b0*/ 	.word	0x00000460
        /*01b4*/ 	.word	0x000000ff
        /*01b8*/ 	.word	0x000000d8
        /*01bc*/ 	.short	0x0100
        /*01be*/ 	.byte	0x09
	.zero		1


	//   ....[20]....
        /*01c0*/ 	.word	0x00000470
        /*01c4*/ 	.word	0x000000ff
        /*01c8*/ 	.word	0x00000050
        /*01cc*/ 	.short	0x0100
        /*01ce*/ 	.byte	0x09
	.zero		1


	//   ....[21]....
        /*01d0*/ 	.word	0x00000480
        /*01d4*/ 	.word	0x000000ff
        /*01d8*/ 	.word	0x000000e0
        /*01dc*/ 	.short	0x0100
        /*01de*/ 	.byte	0x09
	.zero		1


	//   ....[22]....
        /*01e0*/ 	.word	0x00000490
        /*01e4*/ 	.word	0x000000ff
        /*01e8*/ 	.word	0x00000058
        /*01ec*/ 	.short	0x0100
        /*01ee*/ 	.byte	0x09
	.zero		1


	//   ....[23]....
        /*01f0*/ 	.word	0x000004a0
        /*01f4*/ 	.word	0x000000ff
        /*01f8*/ 	.word	0x000000e8
        /*01fc*/ 	.short	0x0100
        /*01fe*/ 	.byte	0x09
	.zero		1


	//   ....[24]....
        /*0200*/ 	.word	0x000004b0
        /*0204*/ 	.word	0x000000ff
        /*0208*/ 	.word	0x00000060
        /*020c*/ 	.short	0x0100
        /*020e*/ 	.byte	0x09
	.zero		1


	//   ....[25]....
        /*0210*/ 	.word	0x000004c0
        /*0214*/ 	.word	0x000000ff
        /*0218*/ 	.word	0x000000f0
        /*021c*/ 	.short	0x0100
        /*021e*/ 	.byte	0x09
	.zero		1


	//   ....[26]....
        /*0220*/ 	.word	0x000004d0
        /*0224*/ 	.word	0x000000ff
        /*0228*/ 	.word	0x00000068
        /*022c*/ 	.short	0x0100
        /*022e*/ 	.byte	0x09
	.zero		1


	//   ....[27]....
        /*0230*/ 	.word	0x000004e0
        /*0234*/ 	.word	0x000000ff
        /*0238*/ 	.word	0x000000f8
        /*023c*/ 	.short	0x0100
        /*023e*/ 	.byte	0x09
	.zero		1


	//   ....[28]....
        /*0240*/ 	.word	0x000004f0
        /*0244*/ 	.word	0x000000ff
        /*0248*/ 	.word	0x00000070
        /*024c*/ 	.short	0x0100
        /*024e*/ 	.byte	0x09
	.zero		1


	//   ....[29]....
        /*0250*/ 	.word	0x00000500
        /*0254*/ 	.word	0x000000ff
        /*0258*/ 	.word	0x00000100
        /*025c*/ 	.short	0x0100
        /*025e*/ 	.byte	0x09
	.zero		1


	//   ....[30]....
        /*0260*/ 	.word	0x00000510
        /*0264*/ 	.word	0x000000ff
        /*0268*/ 	.word	0x00000078
        /*026c*/ 	.short	0x0100
        /*026e*/ 	.byte	0x09
	.zero		1


	//   ....[31]....
        /*0270*/ 	.word	0x00000520
        /*0274*/ 	.word	0x000000ff
        /*0278*/ 	.word	0x00000108
        /*027c*/ 	.short	0x0100
        /*027e*/ 	.byte	0x09
	.zero		1


	//   ....[32]....
        /*0280*/ 	.word	0x00000530
        /*0284*/ 	.word	0x000000ff
        /*0288*/ 	.word	0x00000080
        /*028c*/ 	.short	0x0100
        /*028e*/ 	.byte	0x09
	.zero		1


	//   ....[33]....
        /*0290*/ 	.word	0x00000540
        /*0294*/ 	.word	0x000000ff
        /*0298*/ 	.word	0x00000110
        /*029c*/ 	.short	0x0100
        /*029e*/ 	.byte	0x09
	.zero		1


	//   ....[34]....
        /*02a0*/ 	.word	0x00000550
        /*02a4*/ 	.word	0x000000ff
        /*02a8*/ 	.word	0x00000088
        /*02ac*/ 	.short	0x0100
        /*02ae*/ 	.byte	0x09
	.zero		1


	//   ....[35]....
        /*02b0*/ 	.word	0x00000560
        /*02b4*/ 	.word	0x000000ff
        /*02b8*/ 	.word	0x00000118
        /*02bc*/ 	.short	0x0100
        /*02be*/ 	.byte	0x09
	.zero		1


	//   ....[36]....
        /*02c0*/ 	.word	0x00000770
        /*02c4*/ 	.word	0x000000ff
        /*02c8*/ 	.word	0x00000130
        /*02cc*/ 	.short	0x0100
        /*02ce*/ 	.byte	0x06
	.zero		1


	//   ....[37]....
        /*02d0*/ 	.word	0x000007a0
        /*02d4*/ 	.word	0x000000ff
        /*02d8*/ 	.word	0x00000138
        /*02dc*/ 	.short	0x0100
        /*02de*/ 	.byte	0x06
	.zero		1


	//   ....[38]....
        /*02e0*/ 	.word	0x00001400
        /*02e4*/ 	.word	0x00000003
        /*02e8*/ 	.word	0x00000000
        /*02ec*/ 	.short	0x010a
        /*02ee*/ 	.byte	0x3f
	.zero		1


	//   ....[39]....
        /*02f0*/ 	.word	0x00001440
        /*02f4*/ 	.word	0x00000003
        /*02f8*/ 	.word	0x00000000
        /*02fc*/ 	.short	0x010a
        /*02fe*/ 	.byte	0x3f
	.zero		1


	//   ....[40]....
        /*0300*/ 	.word	0x000016a0
        /*0304*/ 	.word	0x000000ff
        /*0308*/ 	.word	0x00000000
        /*030c*/ 	.short	0x010a
        /*030e*/ 	.byte	0x04
	.zero		1


	//   ....[41]....
        /*0310*/ 	.word	0x000016e0
        /*0314*/ 	.word	0x000000ff
        /*0318*/ 	.word	0x00000000
        /*031c*/ 	.short	0x010a
        /*031e*/ 	.byte	0x04
	.zero		1


	//   ....[42]....
        /*0320*/ 	.word	0x00001830
        /*0324*/ 	.word	0x000000ff
        /*0328*/ 	.word	0x00000000
        /*032c*/ 	.short	0x0101
        /*032e*/ 	.byte	0x04
	.zero		1


	//   ....[43]....
        /*0330*/ 	.word	0x000019f0
        /*0334*/ 	.word	0x00000000
        /*0338*/ 	.word	0x00000000
        /*033c*/ 	.short	0x0101
        /*033e*/ 	.byte	0x3f
	.zero		1


	//   ....[44]....
        /*0340*/ 	.word	0x0000ea30
        /*0344*/ 	.word	0x0000000b
        /*0348*/ 	.word	0x00000090
        /*034c*/ 	.short	0x010a
        /*034e*/ 	.byte	0x3f
	.zero		1


	//   ....[45]....
        /*0350*/ 	.word	0x0000eda0
        /*0354*/ 	.word	0x00000003
        /*0358*/ 	.word	0x00000138
        /*035c*/ 	.short	0x0101
        /*035e*/ 	.byte	0x3f
	.zero		1


	//   ....[46]....
        /*0360*/ 	.word	0x0000f4e0
        /*0364*/ 	.word	0x00000007
        /*0368*/ 	.word	0x00000000
        /*036c*/ 	.short	0x010a
        /*036e*/ 	.byte	0x3f
	.zero		1


	//   ....[47]....
        /*0370*/ 	.word	0x0000f560
        /*0374*/ 	.word	0x00000008
        /*0378*/ 	.word	0x00000000
        /*037c*/ 	.short	0x010a
        /*037e*/ 	.byte	0x3f
	.zero		1


	//   ....[48]....
        /*0380*/ 	.word	0x0000f5f0
        /*0384*/ 	.word	0x00000009
        /*0388*/ 	.word	0x00000000
        /*038c*/ 	.short	0x010a
        /*038e*/ 	.byte	0x3f
	.zero		1


	//   ....[49]....
        /*0390*/ 	.word	0x0000f680
        /*0394*/ 	.word	0x00000008
        /*0398*/ 	.word	0x00000000
        /*039c*/ 	.short	0x010a
        /*039e*/ 	.byte	0x3f
	.zero		1


	//   ....[50]....
        /*03a0*/ 	.word	0x0000f710
        /*03a4*/ 	.word	0x00000009
        /*03a8*/ 	.word	0x00000000
        /*03ac*/ 	.short	0x010a
        /*03ae*/ 	.byte	0x3f
	.zero		1


	//   ....[51]....
        /*03b0*/ 	.word	0x0000f7a0
        /*03b4*/ 	.word	0x00000008
        /*03b8*/ 	.word	0x00000000
        /*03bc*/ 	.short	0x010a
        /*03be*/ 	.byte	0x3f
	.zero		1


	//   ....[52]....
        /*03c0*/ 	.word	0x0000f830
        /*03c4*/ 	.word	0x00000009
        /*03c8*/ 	.word	0x00000000
        /*03cc*/ 	.short	0x010a
        /*03ce*/ 	.byte	0x3f
	.zero		1


	//   ....[53]....
        /*03d0*/ 	.word	0x0000f8c0
        /*03d4*/ 	.word	0x00000008
        /*03d8*/ 	.word	0x00000000
        /*03dc*/ 	.short	0x010a
        /*03de*/ 	.byte	0x3f
	.zero		1


	//   ....[54]....
        /*03e0*/ 	.word	0x0000f950
        /*03e4*/ 	.word	0x00000009
        /*03e8*/ 	.word	0x00000000
        /*03ec*/ 	.short	0x010a
        /*03ee*/ 	.byte	0x3f
	.zero		1


	//   ....[55]....
        /*03f0*/ 	.word	0x0000f9e0
        /*03f4*/ 	.word	0x00000008
        /*03f8*/ 	.word	0x00000000
        /*03fc*/ 	.short	0x010a
        /*03fe*/ 	.byte	0x3f
	.zero		1


	//   ....[56]....
        /*0400*/ 	.word	0x0000fa70
        /*0404*/ 	.word	0x00000009
        /*0408*/ 	.word	0x00000000
        /*040c*/ 	.short	0x010a
        /*040e*/ 	.byte	0x3f
	.zero		1


	//   ....[57]....
        /*0410*/ 	.word	0x0000fb00
        /*0414*/ 	.word	0x00000008
        /*0418*/ 	.word	0x00000000
        /*041c*/ 	.short	0x010a
        /*041e*/ 	.byte	0x3f
	.zero		1


	//   ....[58]....
        /*0420*/ 	.word	0x0000fb90
        /*0424*/ 	.word	0x00000009
        /*0428*/ 	.word	0x00000000
        /*042c*/ 	.short	0x010a
        /*042e*/ 	.byte	0x3f
	.zero		1


	//   ....[59]....
        /*0430*/ 	.word	0x0000fc20
        /*0434*/ 	.word	0x00000008
        /*0438*/ 	.word	0x00000000
        /*043c*/ 	.short	0x010a
        /*043e*/ 	.byte	0x3f
	.zero		1


	//   ....[60]....
        /*0440*/ 	.word	0x0000fcb0
        /*0444*/ 	.word	0x00000009
        /*0448*/ 	.word	0x00000000
        /*044c*/ 	.short	0x010a
        /*044e*/ 	.byte	0x3f
	.zero		1


	//   ....[61]....
        /*0450*/ 	.word	0x0000fd40
        /*0454*/ 	.word	0x00000008
        /*0458*/ 	.word	0x00000000
        /*045c*/ 	.short	0x010a
        /*045e*/ 	.byte	0x3f
	.zero		1


	//   ....[62]....
        /*0460*/ 	.word	0x0000fdd0
        /*0464*/ 	.word	0x0000000b
        /*0468*/ 	.word	0x00000000
        /*046c*/ 	.short	0x010a
        /*046e*/ 	.byte	0x3f
	.zero		1


	//   ....[63]....
        /*0470*/ 	.word	0x0000fe60
        /*0474*/ 	.word	0x00000003
        /*0478*/ 	.word	0x00000000
        /*047c*/ 	.short	0x010a
        /*047e*/ 	.byte	0x3f
	.zero		1


	//   ....[64]....
        /*0480*/ 	.word	0x0000fec0
        /*0484*/ 	.word	0x00000003
        /*0488*/ 	.word	0x00000000
        /*048c*/ 	.short	0x010a
        /*048e*/ 	.byte	0x3f
	.zero		1


	//   ....[65]....
        /*0490*/ 	.word	0x0000ff20
        /*0494*/ 	.word	0x00000005
        /*0498*/ 	.word	0x00000000
        /*049c*/ 	.short	0x010a
        /*049e*/ 	.byte	0x3f
	.zero		1


	//   ....[66]....
        /*04a0*/ 	.word	0x0000fff0
        /*04a4*/ 	.word	0x0000000b
        /*04a8*/ 	.word	0x00000090
        /*04ac*/ 	.short	0x010a
        /*04ae*/ 	.byte	0x3f
	.zero		1


	//   ....[67]....
        /*04b0*/ 	.word	0x000100c0
        /*04b4*/ 	.word	0x00000007
        /*04b8*/ 	.word	0x00000000
        /*04bc*/ 	.short	0x010a
        /*04be*/ 	.byte	0x3f
	.zero		1


	//   ....[68]....
        /*04c0*/ 	.word	0x00010110
        /*04c4*/ 	.word	0x00000008
        /*04c8*/ 	.word	0x00000000
        /*04cc*/ 	.short	0x010a
        /*04ce*/ 	.byte	0x3f
	.zero		1


	//   ....[69]....
        /*04d0*/ 	.word	0x00010160
        /*04d4*/ 	.word	0x00000009
        /*04d8*/ 	.word	0x00000000
        /*04dc*/ 	.short	0x010a
        /*04de*/ 	.byte	0x3f
	.zero		1


	//   ....[70]....
        /*04e0*/ 	.word	0x000101b0
        /*04e4*/ 	.word	0x00000008
        /*04e8*/ 	.word	0x00000000
        /*04ec*/ 	.short	0x010a
        /*04ee*/ 	.byte	0x3f
	.zero		1


	//   ....[71]....
        /*04f0*/ 	.word	0x00010200
        /*04f4*/ 	.word	0x00000009
        /*04f8*/ 	.word	0x00000000
        /*04fc*/ 	.short	0x010a
        /*04fe*/ 	.byte	0x3f
	.zero		1


	//   ....[72]....
        /*0500*/ 	.word	0x00010250
        /*0504*/ 	.word	0x00000008
        /*0508*/ 	.word	0x00000000
        /*050c*/ 	.short	0x010a
        /*050e*/ 	.byte	0x3f
	.zero		1


	//   ....[73]....
        /*0510*/ 	.word	0x000102a0
        /*0514*/ 	.word	0x00000009
        /*0518*/ 	.word	0x00000000
        /*051c*/ 	.short	0x010a
        /*051e*/ 	.byte	0x3f
	.zero		1


	//   ....[74]....
        /*0520*/ 	.word	0x000102f0
        /*0524*/ 	.word	0x00000008
        /*0528*/ 	.word	0x00000000
        /*052c*/ 	.short	0x010a
        /*052e*/ 	.byte	0x3f
	.zero		1


	//   ....[75]....
        /*0530*/ 	.word	0x00010340
        /*0534*/ 	.word	0x00000009
        /*0538*/ 	.word	0x00000000
        /*053c*/ 	.short	0x010a
        /*053e*/ 	.byte	0x3f
	.zero		1


	//   ....[76]....
        /*0540*/ 	.word	0x00010390
        /*0544*/ 	.word	0x00000008
        /*0548*/ 	.word	0x00000000
        /*054c*/ 	.short	0x010a
        /*054e*/ 	.byte	0x3f
	.zero		1


	//   ....[77]....
        /*0550*/ 	.word	0x000103e0
        /*0554*/ 	.word	0x00000009
        /*0558*/ 	.word	0x00000000
        /*055c*/ 	.short	0x010a
        /*055e*/ 	.byte	0x3f
	.zero		1


	//   ....[78]....
        /*0560*/ 	.word	0x00010430
        /*0564*/ 	.word	0x00000008
        /*0568*/ 	.word	0x00000000
        /*056c*/ 	.short	0x010a
        /*056e*/ 	.byte	0x3f
	.zero		1


	//   ....[79]....
        /*0570*/ 	.word	0x00010480
        /*0574*/ 	.word	0x00000009
        /*0578*/ 	.word	0x00000000
        /*057c*/ 	.short	0x010a
        /*057e*/ 	.byte	0x3f
	.zero		1


	//   ....[80]....
        /*0580*/ 	.word	0x000104d0
        /*0584*/ 	.word	0x00000008
        /*0588*/ 	.word	0x00000000
        /*058c*/ 	.short	0x010a
        /*058e*/ 	.byte	0x3f
	.zero		1


	//   ....[81]....
        /*0590*/ 	.word	0x00010520
        /*0594*/ 	.word	0x00000009
        /*0598*/ 	.word	0x00000000
        /*059c*/ 	.short	0x010a
        /*059e*/ 	.byte	0x3f
	.zero		1


	//   ....[82]....
        /*05a0*/ 	.word	0x00010570
        /*05a4*/ 	.word	0x00000008
        /*05a8*/ 	.word	0x00000000
        /*05ac*/ 	.short	0x010a
        /*05ae*/ 	.byte	0x3f
	.zero		1


	//   ....[83]....
        /*05b0*/ 	.word	0x000105c0
        /*05b4*/ 	.word	0x0000000b
        /*05b8*/ 	.word	0x00000000
        /*05bc*/ 	.short	0x010a
        /*05be*/ 	.byte	0x3f
	.zero		1


	//----- nvinfo : EIATTR_NUM_MBARRIERS
	.align		4
.L_35:
        /*05c0*/ 	.byte	0x03, 0x38
        /*05c2*/ 	.short	0x0026


	//----- nvinfo : EIATTR_EXIT_INSTR_OFFSETS
	.align		4
        /*05c4*/ 	.byte	0x04, 0x1c
        /*05c6*/ 	.short	(.L_37 - .L_36)


	//   ....[0]....
.L_36:
        /*05c8*/ 	.word	0x00000800


	//   ....[1]....
        /*05cc*/ 	.word	0x000010e0


	//   ....[2]....
        /*05d0*/ 	.word	0x0000e0b0


	//   ....[3]....
        /*05d4*/ 	.word	0x0000e6d0


	//   ....[4]....
        /*05d8*/ 	.word	0x0000feb0


	//----- nvinfo : EIATTR_MAX_THREADS
	.align		4
.L_37:
        /*05dc*/ 	.byte	0x04, 0x05
        /*05de*/ 	.short	(.L_39 - .L_38)
.L_38:
        /*05e0*/ 	.word	0x00000180
        /*05e4*/ 	.word	0x00000001
        /*05e8*/ 	.word	0x00000001


	//----- nvinfo : EIATTR_CRS_STACK_SIZE
	.align		4
.L_39:
        /*05ec*/ 	.byte	0x04, 0x1e
        /*05ee*/ 	.short	(.L_41 - .L_40)
.L_40:
        /*05f0*/ 	.word	0x00000000


	//----- nvinfo : EIATTR_CBANK_PARAM_SIZE
	.align		4
.L_41:
        /*05f4*/ 	.byte	0x03, 0x19
        /*05f6*/ 	.short	0x0470


	//----- nvinfo : EIATTR_PARAM_CBANK
	.align		4
        /*05f8*/ 	.byte	0x04, 0x0a
        /*05fa*/ 	.short	(.L_43 - .L_42)
	.align		4
.L_42:
        /*05fc*/ 	.word	index@(.nv.constant0._ZN7cutlass13device_kernelINS_4gemm6kernel13GemmUniversalIN4cute5tupleIJiiiiEEENS1_10collective13CollectiveMmaINS1_34MainloopSm90TmaGmmaWarpSpecializedILi18ENS5_IJNS4_1CILi1EEESB_SB_EEENS1_35KernelTmaWarpSpecializedCooperativeEEENS5_IJNSA_ILi192EEESF_NSA_ILi16EEEEEENS_10bfloat16_tENS5_IJlSB_lEEESI_SJ_NS4_8TiledMMAINS4_8MMA_AtomIJNS4_4SM904GMMA28MMA_64x192x16_F32BF16BF16_SSILNSN_5MajorE0ELSP_0ELNSN_7ScaleInE1ELSQ_1EEEEEENS4_6LayoutINS5_IJNSA_ILi2EEESB_SB_EEENS5_IJSB_NSA_ILi0EEESW_EEEEENS5_IJNS4_10UnderscoreESZ_SZ_EEEEENS4_13SM90_TMA_LOADENS4_14ComposedLayoutINS4_7SwizzleILi1ELi4ELi3EEENS4_18smem_ptr_flag_bitsILi16EEENST_INS5_IJNSA_ILi8EEESG_EEENS5_IJSG_SB_EEEEEEEvNS4_8identityES12_S1C_vS1D_EENS_8epilogue10collective6detail29Sm90TmaWarpSpecializedAdapterINS1G_15DefaultEpilogueISI_SJ_SJ_NS1F_6thread17LinearCombinationISI_Li1EffLNS1K_9ScaleType4KindE0ELNS_15FloatRoundStyleE2ESI_EENS1_15EpilogueDefaultEEEEEvvEEEEvNT_6ParamsE)
        /*0600*/ 	.short	0x0210
        /*0602*/ 	.short	0x0470


	//----- nvinfo : EIATTR_SW_WAR
	.align		4
.L_43:
        /*0604*/ 	.byte	0x04, 0x36
        /*0606*/ 	.short	(.L_45 - .L_44)
.L_44:
        /*0608*/ 	.word	0x00000008
.L_45:


//--------------------- .nv.callgraph             --------------------------
	.section	.nv.callgraph,"",@"SHT_CUDA_CALLGRAPH"
	.align	4
	.sectionentsize	8
	.align		4
        /*0000*/ 	.word	0x00000000
	.align		4
        /*0004*/ 	.word	0xffffffff
	.align		4
        /*0008*/ 	.word	index@(_ZN7cutlass13device_kernelINS_4gemm6kernel13GemmUniversalIN4cute5tupleIJiiiiEEENS1_10collective13CollectiveMmaINS1_34MainloopSm90TmaGmmaWarpSpecializedILi18ENS5_IJNS4_1CILi1EEESB_SB_EEENS1_35KernelTmaWarpSpecializedCooperativeEEENS5_IJNSA_ILi192EEESF_NSA_ILi16EEEEEENS_10bfloat16_tENS5_IJlSB_lEEESI_SJ_NS4_8TiledMMAINS4_8MMA_AtomIJNS4_4SM904GMMA28MMA_64x192x16_F32BF16BF16_SSILNSN_5MajorE0ELSP_0ELNSN_7ScaleInE1ELSQ_1EEEEEENS4_6LayoutINS5_IJNSA_ILi2EEESB_SB_EEENS5_IJSB_NSA_ILi0EEESW_EEEEENS5_IJNS4_10UnderscoreESZ_SZ_EEEEENS4_13SM90_TMA_LOADENS4_14ComposedLayoutINS4_7SwizzleILi1ELi4ELi3EEENS4_18smem_ptr_flag_bitsILi16EEENST_INS5_IJNSA_ILi8EEESG_EEENS5_IJSG_SB_EEEEEEEvNS4_8identityES12_S1C_vS1D_EENS_8epilogue10collective6detail29Sm90TmaWarpSpecializedAdapterINS1G_15DefaultEpilogueISI_SJ_SJ_NS1F_6thread17LinearCombinationISI_Li1EffLNS1K_9ScaleType4KindE0ELNS_15FloatRoundStyleE2ESI_EENS1_15EpilogueDefaultEEEEEvvEEEEvNT_6ParamsE)
	.align		4
        /*000c*/ 	.word	index@(__assertfail)
	.align		4
        /*0010*/ 	.word	0x00000000
	.align		4
        /*0014*/ 	.word	0xfffffffe
	.align		4
        /*0018*/ 	.word	0x00000000
	.align		4
        /*001c*/ 	.word	0xfffffffd
	.align		4
        /*0020*/ 	.word	0x00000000
	.align		4
        /*0024*/ 	.word	0xfffffffc


//--------------------- .nv.constant4             --------------------------
	.section	.nv.constant4,"a",@progbits
	.align	8
	.align		8
.nv.constant4:
        /*0000*/ 	.dword	__assertfail
	.align		8
        /*0008*/ 	.dword	__unnamed_1
	.align		8
        /*0010*/ 	.dword	_ZN40_INTERNAL_50b610e5_4_k_cu_cab7fab1_139284cuda3std3__45__cpo5beginE
	.align		8
        /*0018*/ 	.dword	_ZN40_INTERNAL_50b610e5_4_k_cu_cab7fab1_139284cuda3std3__45__cpo3endE
	.align		8
        /*0020*/ 	.dword	_ZN40_INTERNAL_50b610e5_4_k_cu_cab7fab1_139284cuda3std3__45__cpo6cbeginE
	.align		8
        /*0028*/ 	.dword	_ZN40_INTERNAL_50b610e5_4_k_cu_cab7fab1_139284cuda3std3__45__cpo4cendE
	.align		8
        /*0030*/ 	.dword	_ZN40_INTERNAL_50b610e5_4_k_cu_cab7fab1_139284cuda3std3__442_GLOBAL__N__50b610e5_4_k_cu_cab7fab1_139286ignoreE
	.align		8
        /*0038*/ 	.dword	_ZN40_INTERNAL_50b610e5_4_k_cu_cab7fab1_139284cuda3std3__419piecewise_constructE
	.align		8
        /*0040*/ 	.dword	_ZN40_INTERNAL_50b610e5_4_k_cu_cab7fab1_139284cuda3std3__48in_placeE
	.align		8
        /*0048*/ 	.dword	_ZN40_INTERNAL_50b610e5_4_k_cu_cab7fab1_139284cuda3std6ranges3__45__cpo4swapE
	.align		8
        /*0050*/ 	.dword	_ZN40_INTERNAL_50b610e5_4_k_cu_cab7fab1_139284cuda3std6ranges3__45__cpo9iter_moveE
	.align		8
        /*0058*/ 	.dword	_ZN40_INTERNAL_50b610e5_4_k_cu_cab7fab1_139284cute7productE
	.align		8
        /*0060*/ 	.dword	_ZN40_INTERNAL_50b610e5_4_k_cu_cab7fab1_139284cute1_E
	.align		8
        /*0068*/ 	.dword	$str$22
	.align		8
        /*0070*/ 	.dword	$str$23


//--------------------- .text._ZN7cutlass13device_kernelINS_4gemm6kernel13GemmUniversalIN4cute5tupleIJiiiiEEENS1_10collective13CollectiveMmaINS1_34MainloopSm90TmaGmmaWarpSpecializedILi18ENS5_IJNS4_1CILi1EEESB_SB_EEENS1_35KernelTmaWarpSpecializedCooperativeEEENS5_IJNSA_ILi192EEESF_NSA_ILi16EEEEEENS_10bfloat16_tENS5_IJlSB_lEEESI_SJ_NS4_8TiledMMAINS4_8MMA_AtomIJNS4_4SM904GMMA28MMA_64x192x16_F32BF16BF16_SSILNSN_5MajorE0ELSP_0ELNSN_7ScaleInE1ELSQ_1EEEEEENS4_6LayoutINS5_IJNSA_ILi2EEESB_SB_EEENS5_IJSB_NSA_ILi0EEESW_EEEEENS5_IJNS4_10UnderscoreESZ_SZ_EEEEENS4_13SM90_TMA_LOADENS4_14ComposedLayoutINS4_7SwizzleILi1ELi4ELi3EEENS4_18smem_ptr_flag_bitsILi16EEENST_INS5_IJNSA_ILi8EEESG_EEENS5_IJSG_SB_EEEEEEEvNS4_8identityES12_S1C_vS1D_EENS_8epilogue10collective6detail29Sm90TmaWarpSpecializedAdapterINS1G_15DefaultEpilogueISI_SJ_SJ_NS1F_6thread17LinearCombinationISI_Li1EffLNS1K_9ScaleType4KindE0ELNS_15FloatRoundStyleE2ESI_EENS1_15EpilogueDefaultEEEEEvvEEEEvNT_6ParamsE --------------------------
	.section	.text._ZN7cutlass13device_kernelINS_4gemm6kernel13GemmUniversalIN4cute5tupleIJiiiiEEENS1_10collective13CollectiveMmaINS1_34MainloopSm90TmaGmmaWarpSpecializedILi18ENS5_IJNS4_1CILi1EEESB_SB_EEENS1_35KernelTmaWarpSpecializedCooperativeEEENS5_IJNSA_ILi192EEESF_NSA_ILi16EEEEEENS_10bfloat16_tENS5_IJlSB_lEEESI_SJ_NS4_8TiledMMAINS4_8MMA_AtomIJNS4_4SM904GMMA28MMA_64x192x16_F32BF16BF16_SSILNSN_5MajorE0ELSP_0ELNSN_7ScaleInE1ELSQ_1EEEEEENS4_6LayoutINS5_IJNSA_ILi2EEESB_SB_EEENS5_IJSB_NSA_ILi0EEESW_EEEEENS5_IJNS4_10UnderscoreESZ_SZ_EEEEENS4_13SM90_TMA_LOADENS4_14ComposedLayoutINS4_7SwizzleILi1ELi4ELi3EEENS4_18smem_ptr_flag_bitsILi16EEENST_INS5_IJNSA_ILi8EEESG_EEENS5_IJSG_SB_EEEEEEEvNS4_8identityES12_S1C_vS1D_EENS_8epilogue10collective6detail29Sm90TmaWarpSpecializedAdapterINS1G_15DefaultEpilogueISI_SJ_SJ_NS1F_6thread17LinearCombinationISI_Li1EffLNS1K_9ScaleType4KindE0ELNS_15FloatRoundStyleE2ESI_EENS1_15EpilogueDefaultEEEEEvvEEEEvNT_6ParamsE,"ax",@progbits
	.align	128
.text._ZN7cutlass13device_kernelINS_4gemm6kernel13GemmUniversalIN4cute5tupleIJiiiiEEENS1_10collective13CollectiveMmaINS1_34MainloopSm90TmaGmmaWarpSpecializedILi18ENS5_IJNS4_1CILi1EEESB_SB_EEENS1_35KernelTmaWarpSpecializedCooperativeEEENS5_IJNSA_ILi192EEESF_NSA_ILi16EEEEEENS_10bfloat16_tENS5_IJlSB_lEEESI_SJ_NS4_8TiledMMAINS4_8MMA_AtomIJNS4_4SM904GMMA28MMA_64x192x16_F32BF16BF16_SSILNSN_5MajorE0ELSP_0ELNSN_7ScaleInE1ELSQ_1EEEEEENS4_6LayoutINS5_IJNSA_ILi2EEESB_SB_EEENS5_IJSB_NSA_ILi0EEESW_EEEEENS5_IJNS4_10UnderscoreESZ_SZ_EEEEENS4_13SM90_TMA_LOADENS4_14ComposedLayoutINS4_7SwizzleILi1ELi4ELi3EEENS4_18smem_ptr_flag_bitsILi16EEENST_INS5_IJNSA_ILi8EEESG_EEENS5_IJSG_SB_EEEEEEEvNS4_8identityES12_S1C_vS1D_EENS_8epilogue10collective6detail29Sm90TmaWarpSpecializedAdapterINS1G_15DefaultEpilogueISI_SJ_SJ_NS1F_6thread17LinearCombinationISI_Li1EffLNS1K_9ScaleType4KindE0ELNS_15FloatRoundStyleE2ESI_EENS1_15EpilogueDefaultEEEEEvvEEEEvNT_6ParamsE:
        .type           _ZN7cutlass13device_kernelINS_4gemm6kernel13GemmUniversalIN4cute5tupleIJiiiiEEENS1_10collective13CollectiveMmaINS1_34MainloopSm90TmaGmmaWarpSpecializedILi18ENS5_IJNS4_1CILi1EEESB_SB_EEENS1_35KernelTmaWarpSpecializedCooperativeEEENS5_IJNSA_ILi192EEESF_NSA_ILi16EEEEEENS_10bfloat16_tENS5_IJlSB_lEEESI_SJ_NS4_8TiledMMAINS4_8MMA_AtomIJNS4_4SM904GMMA28MMA_64x192x16_F32BF16BF16_SSILNSN_5MajorE0ELSP_0ELNSN_7ScaleInE1ELSQ_1EEEEEENS4_6LayoutINS5_IJNSA_ILi2EEESB_SB_EEENS5_IJSB_NSA_ILi0EEESW_EEEEENS5_IJNS4_10UnderscoreESZ_SZ_EEEEENS4_13SM90_TMA_LOADENS4_14ComposedLayoutINS4_7SwizzleILi1ELi4ELi3EEENS4_18smem_ptr_flag_bitsILi16EEENST_INS5_IJNSA_ILi8EEESG_EEENS5_IJSG_SB_EEEEEEEvNS4_8identityES12_S1C_vS1D_EENS_8epilogue10collective6detail29Sm90TmaWarpSpecializedAdapterINS1G_15DefaultEpilogueISI_SJ_SJ_NS1F_6thread17LinearCombinationISI_Li1EffLNS1K_9ScaleType4KindE0ELNS_15FloatRoundStyleE2ESI_EENS1_15EpilogueDefaultEEEEEvvEEEEvNT_6ParamsE,@function
        .size           _ZN7cutlass13device_kernelINS_4gemm6kernel13GemmUniversalIN4cute5tupleIJiiiiEEENS1_10collective13CollectiveMmaINS1_34MainloopSm90TmaGmmaWarpSpecializedILi18ENS5_IJNS4_1CILi1EEESB_SB_EEENS1_35KernelTmaWarpSpecializedCooperativeEEENS5_IJNSA_ILi192EEESF_NSA_ILi16EEEEEENS_10bfloat16_tENS5_IJlSB_lEEESI_SJ_NS4_8TiledMMAINS4_8MMA_AtomIJNS4_4SM904GMMA28MMA_64x192x16_F32BF16BF16_SSILNSN_5MajorE0ELSP_0ELNSN_7ScaleInE1ELSQ_1EEEEEENS4_6LayoutINS5_IJNSA_ILi2EEESB_SB_EEENS5_IJSB_NSA_ILi0EEESW_EEEEENS5_IJNS4_10UnderscoreESZ_SZ_EEEEENS4_13SM90_TMA_LOADENS4_14ComposedLayoutINS4_7SwizzleILi1ELi4ELi3EEENS4_18smem_ptr_flag_bitsILi16EEENST_INS5_IJNSA_ILi8EEESG_EEENS5_IJSG_SB_EEEEEEEvNS4_8identityES12_S1C_vS1D_EENS_8epilogue10collective6detail29Sm90TmaWarpSpecializedAdapterINS1G_15DefaultEpilogueISI_SJ_SJ_NS1F_6thread17LinearCombinationISI_Li1EffLNS1K_9ScaleType4KindE0ELNS_15FloatRoundStyleE2ESI_EENS1_15EpilogueDefaultEEEEEvvEEEEvNT_6ParamsE,(.L_x_479 - _ZN7cutlass13device_kernelINS_4gemm6kernel13GemmUniversalIN4cute5tupleIJiiiiEEENS1_10collective13CollectiveMmaINS1_34MainloopSm90TmaGmmaWarpSpecializedILi18ENS5_IJNS4_1CILi1EEESB_SB_EEENS1_35KernelTmaWarpSpecializedCooperativeEEENS5_IJNSA_ILi192EEESF_NSA_ILi16EEEEEENS_10bfloat16_tENS5_IJlSB_lEEESI_SJ_NS4_8TiledMMAINS4_8MMA_AtomIJNS4_4SM904GMMA28MMA_64x192x16_F32BF16BF16_SSILNSN_5MajorE0ELSP_0ELNSN_7ScaleInE1ELSQ_1EEEEEENS4_6LayoutINS5_IJNSA_ILi2EEESB_SB_EEENS5_IJSB_NSA_ILi0EEESW_EEEEENS5_IJNS4_10UnderscoreESZ_SZ_EEEEENS4_13SM90_TMA_LOADENS4_14ComposedLayoutINS4_7SwizzleILi1ELi4ELi3EEENS4_18smem_ptr_flag_bitsILi16EEENST_INS5_IJNSA_ILi8EEESG_EEENS5_IJSG_SB_EEEEEEEvNS4_8identityES12_S1C_vS1D_EENS_8epilogue10collective6detail29Sm90TmaWarpSpecializedAdapterINS1G_15DefaultEpilogueISI_SJ_SJ_NS1F_6thread17LinearCombinationISI_Li1EffLNS1K_9ScaleType4KindE0ELNS_15FloatRoundStyleE2ESI_EENS1_15EpilogueDefaultEEEEEvvEEEEvNT_6ParamsE)
        .other          _ZN7cutlass13device_kernelINS_4gemm6kernel13GemmUniversalIN4cute5tupleIJiiiiEEENS1_10collective13CollectiveMmaINS1_34MainloopSm90TmaGmmaWarpSpecializedILi18ENS5_IJNS4_1CILi1EEESB_SB_EEENS1_35KernelTmaWarpSpecializedCooperativeEEENS5_IJNSA_ILi192EEESF_NSA_ILi16EEEEEENS_10bfloat16_tENS5_IJlSB_lEEESI_SJ_NS4_8TiledMMAINS4_8MMA_AtomIJNS4_4SM904GMMA28MMA_64x192x16_F32BF16BF16_SSILNSN_5MajorE0ELSP_0ELNSN_7ScaleInE1ELSQ_1EEEEEENS4_6LayoutINS5_IJNSA_ILi2EEESB_SB_EEENS5_IJSB_NSA_ILi0EEESW_EEEEENS5_IJNS4_10UnderscoreESZ_SZ_EEEEENS4_13SM90_TMA_LOADENS4_14ComposedLayoutINS4_7SwizzleILi1ELi4ELi3EEENS4_18smem_ptr_flag_bitsILi16EEENST_INS5_IJNSA_ILi8EEESG_EEENS5_IJSG_SB_EEEEEEEvNS4_8identityES12_S1C_vS1D_EENS_8epilogue10collective6detail29Sm90TmaWarpSpecializedAdapterINS1G_15DefaultEpilogueISI_SJ_SJ_NS1F_6thread17LinearCombinationISI_Li1EffLNS1K_9ScaleType4KindE0ELNS_15FloatRoundStyleE2ESI_EENS1_15EpilogueDefaultEEEEEvvEEEEvNT_6ParamsE,@"STO_CUDA_ENTRY STV_DEFAULT"
_ZN7cutlass13device_kernelINS_4gemm6kernel13GemmUniversalIN4cute5tupleIJiiiiEEENS1_10collective13CollectiveMmaINS1_34MainloopSm90TmaGmmaWarpSpecializedILi18ENS5_IJNS4_1CILi1EEESB_SB_EEENS1_35KernelTmaWarpSpecializedCooperativeEEENS5_IJNSA_ILi192EEESF_NSA_ILi16EEEEEENS_10bfloat16_tENS5_IJlSB_lEEESI_SJ_NS4_8TiledMMAINS4_8MMA_AtomIJNS4_4SM904GMMA28MMA_64x192x16_F32BF16BF16_SSILNSN_5MajorE0ELSP_0ELNSN_7ScaleInE1ELSQ_1EEEEEENS4_6LayoutINS5_IJNSA_ILi2EEESB_SB_EEENS5_IJSB_NSA_ILi0EEESW_EEEEENS5_IJNS4_10UnderscoreESZ_SZ_EEEEENS4_13SM90_TMA_LOADENS4_14ComposedLayoutINS4_7SwizzleILi1ELi4ELi3EEENS4_18smem_ptr_flag_bitsILi16EEENST_INS5_IJNSA_ILi8EEESG_EEENS5_IJSG_SB_EEEEEEEvNS4_8identityES12_S1C_vS1D_EENS_8epilogue10collective6detail29Sm90TmaWarpSpecializedAdapterINS1G_15DefaultEpilogueISI_SJ_SJ_NS1F_6thread17LinearCombinationISI_Li1EffLNS1K_9ScaleType4KindE0ELNS_15FloatRoundStyleE2ESI_EENS1_15EpilogueDefaultEEEEEvvEEEEvNT_6ParamsE:
[----:B------:R-:W0:Y:S01]  /*0000*/  LDC R1, c[0x0][0x28] ;  /* 0x00000a00ff017b82 */ /* 0x000e220000000800 */
[----:B------:R-:W1:Y:S01]  /*0010*/  S2R R18, SR_TID.X ;  /* 0x0000000000127919 */ /* 0x000e620000002100 */
[----:B------:R-:W-:Y:S01]  /*0020*/  ELECT P0, URZ, PT ;  /* 0x00000000003f782f */ /* 0x000fe20003800000 */
[----:B------:R-:W-:Y:S01]  /*0030*/  BSSY B0, `(.L_x_0) ;  /* 0x0000015000007945 */ /* 0x000fe20003800000 */
[--C-:B-1----:R-:W-:Y:S02]  /*0040*/  SHF.R.U32.HI R0, RZ, 0x5, R18.reuse ;  /* 0x00000005ff007819 */ /* 0x102fe40000011612 */
[----:B------:R-:W-:-:S03]  /*0050*/  SHF.R.U32.HI R23, RZ, 0x7, R18 ;  /* 0x00000007ff177819 */ /* 0x000fc60000011612 */
[----:B------:R-:W1:Y:S04]  /*0060*/  SHFL.IDX PT, R3, R0, RZ, 0x1f ;  /* 0x00001fff00037589 */ /* 0x000e6800000e0000 */
[----:B------:R-:W2:Y:S01]  /*0070*/  SHFL.IDX PT, R2, R23, RZ, 0x1f ;  /* 0x00001fff17027589 */ /* 0x000ea200000e0000 */
[----:B-1----:R-:W-:Y:S02]  /*0080*/  R2UR UR4, R3 ;  /* 0x00000000030472ca */ /* 0x002fe400000e0000 */
[----:B--2---:R-:W-:-:S11]  /*0090*/  R2UR UR6, R2 ;  /* 0x00000000020672ca */ /* 0x004fd600000e0000 */
[----:B------:R-:W-:Y:S02]  /*00a0*/  USHF.R.S32.HI UR5, URZ, 0x1f, UR4 ;  /* 0x0000001f3f057899 */ /* 0x000fe40008011404 */
[----:B------:R-:W-:Y:S02]  /*00b0*/  ISETP.NE.OR P0, PT, RZ, UR4, !P0 ;  /* 0x00000004ff007c0c */ /* 0x000fe4000c705670 */
[----:B------:R-:W-:-:S04]  /*00c0*/  ULEA.HI UR5, UR5, UR4, URZ, 0x2 ;  /* 0x0000000405057291 */ /* 0x000fc8000f8f103f */
[----:B------:R-:W-:-:S04]  /*00d0*/  ULOP3.LUT UR5, UR5, 0xfffffffc, URZ, 0xc0, !UPT ;  /* 0xfffffffc05057892 */ /* 0x000fc8000f8ec03f */
[----:B------:R-:W-:-:S03]  /*00e0*/  UIADD3 UR8, UR4, -UR5, URZ ;  /* 0x8000000504087290 */ /* 0x000fc6000fffe03f */
[----:B0-----:R-:W-:Y:S09]  /*00f0*/  @P0 BRA `(.L_x_1) ;  /* 0x0000000000200947 */ /* 0x001ff20003800000 */
[----:B------:R-:W-:Y:S02]  /*0100*/  ULDC.64 UR4, c[0x0][0x198] ;  /* 0x0000660000047ab9 */ /* 0x000fe40000000a00 */
[----:B------:R-:W-:Y:S02]  /*0110*/  UIADD3 UR10, UP0, UR4, 0xf0, URZ ;  /* 0x000000f0040a7890 */ /* 0x000fe4000ff1e03f */
[----:B------:R-:W-:Y:S02]  /*0120*/  UIADD3 UR4, UP1, UR4, 0x1f0, URZ ;  /* 0x000001f004047890 */ /* 0x000fe4000ff3e03f */
[----:B------:R-:W-:Y:S02]  /*0130*/  UIADD3.X UR11, URZ, UR5, URZ, UP0, !UPT ;  /* 0x000000053f0b7290 */ /* 0x000fe400087fe43f */
[----:B------:R-:W-:-:S07]  /*0140*/  UIADD3.X UR5, URZ, UR5, URZ, UP1, !UPT ;  /* 0x000000053f057290 */ /* 0x000fce0008ffe43f */
[----:B------:R0:W-:Y:S02]  /*0150*/  UTMACCTL.PF [UR10] ;  /* 0x000000000a0079b9 */ /* 0x0001e40008040000 */
[----:B------:R0:W-:Y:S02]  /*0160*/  UTMACCTL.PF [UR4] ;  /* 0x00000000040079b9 */ /* 0x0001e40008040000 */
[----:B0-----:R-:W-:Y:S01]  /*0170*/  NOP ;  /* 0x0000000000007918 */ /* 0x001fe20000000000 */
.L_x_1:
[----:B------:R-:W-:Y:S05]  /*0180*/  BSYNC B0 ;  /* 0x0000000000007941 */ /* 0x000fea0003800000 */
.L_x_0:
[----:B------:R-:W0:Y:S01]  /*0190*/  SHFL.IDX PT, R2, R0, RZ, 0x1f ;  /* 0x00001fff00027589 */ /* 0x000e2200000e0000 */
[----:B------:R-:W-:Y:S01]  /*01a0*/  UISETP.NE.AND UP0, UPT, UR8, 0x3, UPT ;  /* 0x000000030800788c */ /* 0x000fe2000bf05270 */
[----:B------:R-:W-:Y:S01]  /*01b0*/  ISETP.NE.AND P1, PT, RZ, UR6, PT ;  /* 0x00000006ff007c0c */ /* 0x000fe2000bf25270 */
[----:B------:R-:W-:Y:S02]  /*01c0*/  UIADD3 UR10, UR6, -0x1, URZ ;  /* 0xffffffff060a7890 */ /* 0x000fe4000fffe03f */
[----:B------:R-:W-:Y:S02]  /*01d0*/  UISETP.EQ.OR UP0, UPT, UR8, URZ, !UP0 ;  /* 0x0000003f0800728c */ /* 0x000fe4000c702670 */
[----:B------:R-:W-:Y:S02]  /*01e0*/  UISETP.GE.U32.AND UP1, UPT, UR10, 0x2, UPT ;  /* 0x000000020a00788c */ /* 0x000fe4000bf26070 */
[----:B------:R-:W-:-:S04]  /*01f0*/  UISETP.EQ.AND UP0, UPT, UR6, URZ, UP0 ;  /* 0x0000003f0600728c */ /* 0x000fc80008702270 */
[----:B------:R-:W-:-:S04]  /*0200*/  USEL UR40, URZ, 0x1, !UP0 ;  /* 0x000000013f287887 */ /* 0x000fc8000c000000 */
[----:B------:R-:W-:Y:S01]  /*0210*/  USEL UR40, UR40, 0x2, UP1 ;  /* 0x0000000228287887 */ /* 0x000fe20008800000 */
[----:B0-----:R-:W-:-:S13]  /*0220*/  ISETP.NE.AND P0, PT, R2, RZ, PT ;  /* 0x000000ff0200720c */ /* 0x001fda0003f05270 */
[----:B------:R-:W-:Y:S05]  /*0230*/  @P0 BRA `(.L_x_2) ;  /* 0x0000000000d40947 */ /* 0x000fea0003800000 */
[----:B------:R-:W-:Y:S01]  /*0240*/  ELECT P0, URZ, PT ;  /* 0x00000000003f782f */ /* 0x000fe20003800000 */
[----:B------:R-:W-:-:S12]  /*0250*/  BSSY B0, `(.L_x_2) ;  /* 0x0000033000007945 */ /* 0x000fd80003800000 */
[----:B------:R-:W-:Y:S05]  /*0260*/  @!P0 BRA `(.L_x_3) ;  /* 0x0000000000c48947 */ /* 0x000fea0003800000 */
[----:B------:R-:W0:Y:S01]  /*0270*/  S2UR UR9, SR_CgaCtaId ;  /* 0x00000000000979c3 */ /* 0x000e220000008800 */
[----:B------:R-:W-:Y:S01]  /*0280*/  UMOV UR4, 0x400 ;  /* 0x0000040000047882 */ /* 0x000fe20000000000 */
[----:B------:R-:W-:Y:S01]  /*0290*/  UMOV UR5, 0x1 ;  /* 0x0000000100057882 */ /* 0x000fe20000000000 */
[----:B------:R-:W-:Y:S02]  /*02a0*/  UMOV UR6, 0x100 ;  /* 0x0000010000067882 */ /* 0x000fe40000000000 */
[----:B------:R-:W-:-:S04]  /*02b0*/  UIADD3 UR6, -UR6, 0x100000, URZ ;  /* 0x0010000006067890 */ /* 0x000fc8000fffe13f */
[----:B------:R-:W-:Y:S02]  /*02c0*/  USHF.L.U32 UR7, UR6, 0xb, URZ ;  /* 0x0000000b06077899 */ /* 0x000fe4000800063f */
[----:B------:R-:W-:Y:S02]  /*02d0*/  USHF.L.U32 UR6, UR6, 0x1, URZ ;  /* 0x0000000106067899 */ /* 0x000fe4000800063f */
[----:B0-----:R-:W-:Y:S02]  /*02e0*/  ULEA UR9, UR9, UR4, 0x18 ;  /* 0x0000000409097291 */ /* 0x001fe4000f8ec03f */
[----:B------:R-:W-:-:S04]  /*02f0*/  UIADD3 UR4, -UR5, 0x100000, URZ ;  /* 0x0010000005047890 */ /* 0x000fc8000fffe13f */
[----:B------:R-:W-:Y:S02]  /*0300*/  USHF.L.U32 UR5, UR4, 0xb, URZ ;  /* 0x0000000b04057899 */ /* 0x000fe4000800063f */
[----:B------:R-:W-:Y:S01]  /*0310*/  USHF.L.U32 UR4, UR4, 0x1, URZ ;  /* 0x0000000104047899 */ /* 0x000fe2000800063f */
[----:B------:R-:W0:Y:S11]  /*0320*/  FENCE.VIEW.ASYNC.S ;  /* 0x00000000000073c6 */ /* 0x000e360000000000 */
[----:B0-----:R0:W1:Y:S01]  /*0330*/  SYNCS.EXCH.64 URZ, [UR9], UR4 ;  /* 0x00000004093f75b2 */ /* 0x0010620008000100 */
[----:B------:R0:W2:Y:S01]  /*0340*/  SYNCS.EXCH.64 URZ, [UR9+0x90], UR6 ;  /* 0x00009006093f75b2 */ /* 0x0000a20008000100 */
[----:B------:R0:W3:Y:S01]  /*0350*/  SYNCS.EXCH.64 URZ, [UR9+0x8], UR4 ;  /* 0x00000804093f75b2 */ /* 0x0000e20008000100 */
[----:B------:R0:W4:Y:S01]  /*0360*/  SYNCS.EXCH.64 URZ, [UR9+0x98], UR6 ;  /* 0x00009806093f75b2 */ /* 0x0001220008000100 */
[----:B------:R0:W0:Y:S01]  /*0370*/  SYNCS.EXCH.64 URZ, [UR9+0x10], UR4 ;  /* 0x00001004093f75b2 */ /* 0x0000220008000100 */
        /* <DEDUP_REMOVED lines=31> */
[----:B-1234-:R-:W-:Y:S01]  /*0570*/  NOP ;  /* 0x0000000000007918 */ /* 0x01efe20000000000 */
.L_x_3:
[----:B0-----:R-:W-:Y:S05]  /*0580*/  BSYNC B0 ;  /* 0x0000000000007941 */ /* 0x001fea0003800000 */
.L_x_2:
[----:B------:R-:W0:Y:S01]  /*0590*/  SHFL.IDX PT, R0, R0, RZ, 0x1f ;  /* 0x00001fff00007589 */ /* 0x000e2200000e0000 */
[----:B------:R-:W1:Y:S01]  /*05a0*/  LDC R2, c[0x0][0x65c] ;  /* 0x00019700ff027b82 */ /* 0x000e620000000800 */
[----:B------:R-:W-:Y:S01]  /*05b0*/  ELECT P0, URZ, PT ;  /* 0x00000000003f782f */ /* 0x000fe20003800000 */
[----:B------:R-:W-:Y:S01]  /*05c0*/  NOP ;  /* 0x0000000000007918 */ /* 0x000fe20000000000 */
[----:B------:R-:W2:Y:S01]  /*05d0*/  S2R R4, SR_CTAID.X ;  /* 0x0000000000047919 */ /* 0x000ea20000002500 */
[----:B------:R-:W-:Y:S01]  /*05e0*/  UMOV UR4, 0x20 ;  /* 0x0000002000047882 */ /* 0x000fe20000000000 */
[----:B------:R-:W-:Y:S01]  /*05f0*/  IMAD.MOV.U32 R5, RZ, RZ, RZ ;  /* 0x000000ffff057224 */ /* 0x000fe200078e00ff */
[----:B------:R-:W-:Y:S01]  /*0600*/  NOP ;  /* 0x0000000000007918 */ /* 0x000fe20000000000 */
[----:B0-----:R-:W-:Y:S02]  /*0610*/  ISETP.NE.OR P0, PT, R0, RZ, !P0 ;  /* 0x000000ff0000720c */ /* 0x001fe40004705670 */
[----:B-1----:R-:W-:Y:S01]  /*0620*/  ISETP.NE.AND P2, PT, R2, 0x1, PT ;  /* 0x000000010200780c */ /* 0x002fe20003f45270 */
[----:B------:R-:W0:Y:S03]  /*0630*/  S2R R0, SR_CTAID.Y ;  /* 0x0000000000007919 */ /* 0x000e260000002600 */
[----:B------:R-:W-:-:S07]  /*0640*/  P2R R3, PR, RZ, 0x4 ;  /* 0x00000004ff037803 */ /* 0x000fce0000000000 */
[----:B------:R-:W-:Y:S01]  /*0650*/  VOTEU.ALL UP0, P0 ;  /* 0x00000000003f7886 */ /* 0x000fe20000000000 */
[----:B------:R-:W-:Y:S01]  /*0660*/  VOTEU.ALL UP1, P0 ;  /* 0x00000000003f7886 */ /* 0x000fe20000020000 */
[----:B------:R-:W2:Y:S01]  /*0670*/  @P2 LDC R17, c[0x0][0x10] ;  /* 0x00000400ff112b82 */ /* 0x000ea20000000800 */
[----:B------:R-:W-:Y:S02]  /*0680*/  @P2 IMAD.MOV.U32 R7, RZ, RZ, RZ ;  /* 0x000000ffff072224 */ /* 0x000fe400078e00ff */
[----:B------:R-:W-:Y:S01]  /*0690*/  @!UP0 UMOV UR6, 0x400 ;  /* 0x0000040000068882 */ /* 0x000fe20000000000 */
[----:B------:R-:W-:-:S04]  /*06a0*/  @!UP0 UIADD3 UR4, -UR4, 0x100000, URZ ;  /* 0x0010000004048890 */ /* 0x000fc8000fffe13f */
[----:B------:R-:W-:Y:S02]  /*06b0*/  @!UP0 USHF.L.U32 UR5, UR4, 0xb, URZ ;  /* 0x0000000b04058899 */ /* 0x000fe4000800063f */
[----:B------:R-:W-:Y:S01]  /*06c0*/  @!UP0 USHF.L.U32 UR4, UR4, 0x1, URZ ;  /* 0x0000000104048899 */ /* 0x000fe2000800063f */
[----:B------:R-:W-:Y:S01]  /*06d0*/  @P2 IMAD.MOV.U32 R9, RZ, RZ, RZ ;  /* 0x000000ffff092224 */ /* 0x000fe200078e00ff */
[----:B------:R-:W1:Y:S08]  /*06e0*/  @!UP0 S2UR UR7, SR_CgaCtaId ;  /* 0x00000000000789c3 */ /* 0x000e700000008800 */
[----:B------:R-:W3:Y:S01]  /*06f0*/  @!P2 LDC R3, c[0x0][0xc] ;  /* 0x00000300ff03ab82 */ /* 0x000ee20000000800 */
[----:B0-----:R-:W-:-:S04]  /*0700*/  @P2 IMAD.MOV.U32 R6, RZ, RZ, R0 ;  /* 0x000000ffff062224 */ /* 0x001fc800078e0000 */
[----:B--2---:R-:W-:-:S04]  /*0710*/  @P2 IMAD.WIDE.U32 R16, R4, R17, R6 ;  /* 0x0000001104102225 */ /* 0x004fc800078e0006 */
[----:B------:R-:W-:Y:S01]  /*0720*/  @P2 IMAD.IADD R17, R17, 0x1, R9 ;  /* 0x0000000111112824 */ /* 0x000fe200078e0209 */
[----:B-1----:R-:W-:Y:S01]  /*0730*/  @!UP0 ULEA UR6, UR7, UR6, 0x18 ;  /* 0x0000000607068291 */ /* 0x002fe2000f8ec03f */
[----:B------:R-:W-:Y:S01]  /*0740*/  VOTEU.ALL UP0, P0 ;  /* 0x00000000003f7886 */ /* 0x000fe20000000000 */
[----:B---3--:R-:W-:Y:S01]  /*0750*/  @!P2 IMAD.WIDE.U32 R6, R3, R0, R4 ;  /* 0x000000000306a225 */ /* 0x008fe200078e0004 */
[----:B------:R-:W0:Y:S09]  /*0760*/  FENCE.VIEW.ASYNC.S ;  /* 0x00000000000073c6 */ /* 0x000e320000000000 */
[----:B0-----:R0:W1:Y:S01]  /*0770*/  @!UP0 SYNCS.EXCH.64 URZ, [UR6+0x130], UR4 ;  /* 0x00013004063f85b2 */ /* 0x0010620008000100 */
[----:B------:R-:W-:-:S02]  /*0780*/  @!P2 IMAD.MOV.U32 R16, RZ, RZ, R6 ;  /* 0x000000ffff10a224 */ /* 0x000fc400078e0006 */
[----:B------:R-:W-:Y:S01]  /*0790*/  @!P2 IMAD.MOV.U32 R17, RZ, RZ, R7 ;  /* 0x000000ffff11a224 */ /* 0x000fe200078e0007 */
[----:B------:R0:W1:Y:S01]  /*07a0*/  @!UP1 SYNCS.EXCH.64 URZ, [UR6+0x138], UR4 ;  /* 0x00013804063f95b2 */ /* 0x0000620008000100 */
[----:B------:R-:W-:Y:S01]  /*07b0*/  NOP ;  /* 0x0000000000007918 */ /* 0x000fe20000000000 */
[----:B-1----:R-:W-:Y:S06]  /*07c0*/  BAR.SYNC.DEFER_BLOCKING 0x0 ;  /* 0x0000000000007b1d */ /* 0x002fec0000010000 */
[----:B------:R-:W-:Y:S05]  /*07d0*/  @!P1 BRA `(.L_x_4) ;  /* 0x000000d800389947 */ /* 0x000fea0003800000 */
[----:B------:R-:W-:-:S06]  /*07e0*/  UISETP.GT.U32.AND UP0, UPT, UR10, 0x1, UPT ;  /* 0x000000010a00788c */ /* 0x000fcc000bf04070 */
[----:B------:R-:W-:-:S13]  /*07f0*/  PLOP3.LUT P0, PT, PT, PT, UP0, 0x80, 0x0 ;  /* 0x000000000000781c */ /* 0x000fda0003f0f008 */
[----:B0-----:R-:W-:Y:S05]  /*0800*/  @P0 EXIT ;  /* 0x000000000000094d */ /* 0x001fea0003800000 */
[----:B------:R-:W-:Y:S01]  /*0810*/  ULDC.64 UR4, c[0x0][0x650] ;  /* 0x0001940000047ab9 */ /* 0x000fe20000000a00 */
[----:B------:R-:W-:Y:S01]  /*0820*/  UMOV UR43, 0xffffffff ;  /* 0xffffffff002b7882 */ /* 0x000fe20000000000 */
[----:B------:R-:W-:Y:S01]  /*0830*/  ISETP.GE.U32.AND P0, PT, R16, UR4, PT ;  /* 0x0000000410007c0c */ /* 0x000fe2000bf06070 */
[----:B------:R-:W-:Y:S01]  /*0840*/  IMAD.MOV.U32 R22, RZ, RZ, -0x1 ;  /* 0xffffffffff167424 */ /* 0x000fe200078e00ff */
[----:B------:R-:W-:Y:S01]  /*0850*/  PRMT R3, RZ, 0x7610, R3 ;  /* 0x00007610ff037816 */ /* 0x000fe20000000003 */
[----:B------:R-:W-:Y:S01]  /*0860*/  IMAD.MOV.U32 R19, RZ, RZ, -0x1 ;  /* 0xffffffffff137424 */ /* 0x000fe200078e00ff */
[----:B------:R-:W-:-:S13]  /*0870*/  ISETP.GE.U32.AND.EX P0, PT, R17, UR5, PT, P0 ;  /* 0x0000000511007c0c */ /* 0x000fda000bf06100 */
[----:B------:R-:W-:Y:S05]  /*0880*/  @P0 BRA `(.L_x_5) ;  /* 0x00000004005c0947 */ /* 0x000fea0003800000 */
[----:B------:R-:W0:Y:S01]  /*0890*/  LDC.64 R14, c[0x0][0x628] ;  /* 0x00018a00ff0e7b82 */ /* 0x000e220000000a00 */
[----:B------:R-:W-:Y:S02]  /*08a0*/  IMAD.MOV.U32 R6, RZ, RZ, R16 ;  /* 0x000000ffff067224 */ /* 0x000fe400078e0010 */
[----:B------:R-:W-:-:S05]  /*08b0*/  IMAD.MOV.U32 R7, RZ, RZ, R17 ;  /* 0x000000ffff077224 */ /* 0x000fca00078e0011 */
[----:B------:R-:W1:Y:S08]  /*08c0*/  LDC R12, c[0x0][0x630] ;  /* 0x00018c00ff0c7b82 */ /* 0x000e700000000800 */
[----:B------:R-:W2:Y:S01]  /*08d0*/  LDC.64 R20, c[0x0][0x620] ;  /* 0x00018800ff147b82 */ /* 0x000ea20000000a00 */
[----:B0-----:R-:W-:-:S04]  /*08e0*/  ISETP.NE.U32.AND P0, PT, R14, RZ, PT ;  /* 0x000000ff0e00720c */ /* 0x001fc80003f05070 */
[----:B------:R-:W-:-:S13]  /*08f0*/  ISETP.NE.AND.EX P0, PT, R15, RZ, PT, P0 ;  /* 0x000000ff0f00720c */ /* 0x000fda0003f05300 */
[----:B-12---:R-:W-:Y:S05]  /*0900*/  @!P0 BRA `(.L_x_6) ;  /* 0x0000000000288947 */ /* 0x006fea0003800000 */
[----:B------:R-:W0:Y:S02]  /*0910*/  LDC R3, c[0x0][0x634] ;  /* 0x00018d00ff037b82 */ /* 0x000e240000000800 */
[----:B0-----:R-:W-:-:S05]  /*0920*/  IADD3 R3, P0, R16, R3, RZ ;  /* 0x0000000310037210 */ /* 0x001fca0007f1e0ff */
[----:B------:R-:W-:-:S04]  /*0930*/  IMAD.X R13, RZ, RZ, R17, P0 ;  /* 0x000000ffff0d7224 */ /* 0x000fc800000e0611 */
[----:B------:R-:W-:-:S04]  /*0940*/  IMAD.WIDE.U32 R6, R13, R14, RZ ;  /* 0x0000000e0d067225 */ /* 0x000fc800078e00ff */
[----:B------:R-:W-:-:S04]  /*0950*/  IMAD.WIDE.U32 R8, P0, R3, R15, R6 ;  /* 0x0000000f03087225 */ /* 0x000fc80007800006 */
[----:B------:R-:W-:Y:S01]  /*0960*/  IMAD.WIDE.U32 R6, R3, R14, RZ ;  /* 0x0000000e03067225 */ /* 0x000fe200078e00ff */
[----:B------:R-:W-:-:S03]  /*0970*/  IADD3.X R11, RZ, RZ, RZ, P0, !PT ;  /* 0x000000ffff0b7210 */ /* 0x000fc600007fe4ff */
[----:B------:R-:W-:Y:S01]  /*0980*/  IMAD.MOV.U32 R10, RZ, RZ, R9 ;  /* 0x000000ffff0a7224 */ /* 0x000fe200078e0009 */
[----:B------:R-:W-:-:S05]  /*0990*/  IADD3 RZ, P0, R7, R8, RZ ;  /* 0x0000000807ff7210 */ /* 0x000fca0007f1e0ff */
[----:B------:R-:W-:-:S08]  /*09a0*/  IMAD.WIDE.U32.X R6, R13, R15, R10, P0 ;  /* 0x0000000f0d067225 */ /* 0x000fd000000e040a */
.L_x_6:
[-CC-:B------:R-:W-:Y:S01]  /*09b0*/  SHF.R.U64 R29, R6, R12.reuse, R7.reuse ;  /* 0x0000000c061d7219 */ /* 0x180fe20000001207 */
[----:B------:R-:W0:Y:S01]  /*09c0*/  LDC R10, c[0x0][0x618] ;  /* 0x00018600ff0a7b82 */ /* 0x000e220000000800 */
[----:B------:R-:W-:Y:S01]  /*09d0*/  SHF.R.U32.HI R5, RZ, R12, R7 ;  /* 0x0000000cff057219 */ /* 0x000fe20000011607 */
[----:B------:R-:W-:Y:S01]  /*09e0*/  ULDC UR4, c[0x0][0x150] ;  /* 0x0000540000047ab9 */ /* 0x000fe20000000800 */
[----:B------:R-:W-:Y:S02]  /*09f0*/  IADD3 R9, P0, RZ, -R29, RZ ;  /* 0x8000001dff097210 */ /* 0x000fe40007f1e0ff */
[----:B------:R-:W-:-:S03]  /*0a00*/  I2FP.F32.U32 R3, R4 ;  /* 0x0000000400037245 */ /* 0x000fc60000201000 */
[----:B------:R-:W1:Y:S01]  /*0a10*/  LDC.64 R24, c[0x0][0x640] ;  /* 0x00019000ff187b82 */ /* 0x000e620000000a00 */
[----:B------:R-:W-:Y:S02]  /*0a20*/  IMAD.X R11, RZ, RZ, ~R5, P0 ;  /* 0x000000ffff0b7224 */ /* 0x000fe400000e0e05 */
[----:B------:R-:W-:Y:S01]  /*0a30*/  FMUL R3, R3, UR4 ;  /* 0x0000000403037c20 */ /* 0x000fe20008400000 */
[----:B------:R-:W-:Y:S01]  /*0a40*/  IMAD.WIDE.U32 R6, R9, R20, R16 ;  /* 0x0000001409067225 */ /* 0x000fe200078e0010 */
[----:B------:R-:W-:-:S03]  /*0a50*/  ULDC UR4, c[0x0][0x154] ;  /* 0x0000550000047ab9 */ /* 0x000fc60000000800 */
[----:B------:R-:W-:Y:S01]  /*0a60*/  IMAD R8, R11, R20, RZ ;  /* 0x000000140b087224 */ /* 0x000fe200078e02ff */
[----:B------:R-:W2:Y:S01]  /*0a70*/  LDC R5, c[0x0][0x144] ;  /* 0x00005100ff057b82 */ /* 0x000ea20000000800 */
[----:B------:R-:W3:Y:S02]  /*0a80*/  F2I.U32.TRUNC.NTZ R3, R3 ;  /* 0x0000000300037305 */ /* 0x000ee4000020f000 */
[----:B------:R-:W-:-:S04]  /*0a90*/  IMAD R9, R9, R21, R8 ;  /* 0x0000001509097224 */ /* 0x000fc800078e0208 */
[----:B------:R-:W-:Y:S01]  /*0aa0*/  IMAD.IADD R7, R7, 0x1, R9 ;  /* 0x0000000107077824 */ /* 0x000fe200078e0209 */
[----:B------:R-:W4:Y:S01]  /*0ab0*/  LDC R12, c[0x0][0x608] ;  /* 0x00018200ff0c7b82 */ /* 0x000f220000000800 */
[----:B------:R-:W-:-:S03]  /*0ac0*/  IMAD.MOV.U32 R9, RZ, RZ, -0x1 ;  /* 0xffffffffff097424 */ /* 0x000fc600078e00ff */
[----:B0-----:R-:W-:Y:S02]  /*0ad0*/  SHF.R.U64 R14, R6, R10, R7 ;  /* 0x0000000a060e7219 */ /* 0x001fe40000001207 */
[----:B------:R-:W-:Y:S02]  /*0ae0*/  I2FP.F32.U32 R6, R0 ;  /* 0x0000000000067245 */ /* 0x000fe40000201000 */
[----:B------:R-:W0:Y:S01]  /*0af0*/  LDC R20, c[0x0][0x658] ;  /* 0x00019600ff147b82 */ /* 0x000e220000000800 */
[----:B-1----:R-:W-:Y:S01]  /*0b00*/  ISETP.NE.U32.AND P0, PT, R24, RZ, PT ;  /* 0x000000ff1800720c */ /* 0x002fe20003f05070 */
[----:B---3--:R-:W-:Y:S01]  /*0b10*/  IMAD.MOV R8, RZ, RZ, -R3 ;  /* 0x000000ffff087224 */ /* 0x008fe200078e0a03 */
[----:B------:R-:W-:Y:S01]  /*0b20*/  SHF.R.U32.HI R7, RZ, R10, R7 ;  /* 0x0000000aff077219 */ /* 0x000fe20000011607 */
[----:B------:R-:W-:Y:S01]  /*0b30*/  FMUL R6, R6, UR4 ;  /* 0x0000000406067c20 */ /* 0x000fe20008400000 */
[----:B------:R-:W-:-:S03]  /*0b40*/  ISETP.NE.AND.EX P0, PT, R25, RZ, PT, P0 ;  /* 0x000000ff1900720c */ /* 0x000fc60003f05300 */
[----:B------:R-:W1:Y:S01]  /*0b50*/  LDC R13, c[0x0][0x148] ;  /* 0x00005200ff0d7b82 */ /* 0x000e620000000800 */
[----:B--2---:R-:W-:-:S07]  /*0b60*/  IMAD R3, R5, R8, R4 ;  /* 0x0000000805037224 */ /* 0x004fce00078e0204 */
[----:B------:R-:W2:Y:S01]  /*0b70*/  LDC R19, c[0x0][0x600] ;  /* 0x00018000ff137b82 */ /* 0x000ea20000000800 */
[-CC-:B----4-:R-:W-:Y:S02]  /*0b80*/  SHF.R.U64 R26, R14, R12.reuse, R7.reuse ;  /* 0x0000000c0e1a7219 */ /* 0x190fe40000001207 */
[----:B------:R-:W-:Y:S01]  /*0b90*/  SHF.R.U32.HI R5, RZ, R12, R7 ;  /* 0x0000000cff057219 */ /* 0x000fe20000011607 */
[----:B------:R-:W-:Y:S01]  /*0ba0*/  IMAD.MOV.U32 R7, RZ, RZ, 0x1 ;  /* 0x00000001ff077424 */ /* 0x000fe200078e00ff */
[----:B------:R3:W4:Y:S03]  /*0bb0*/  F2I.U32.TRUNC.NTZ R12, R6 ;  /* 0x00000006000c7305 */ /* 0x000726000020f000 */
[----:B------:R-:W1:Y:S01]  /*0bc0*/  LDC R21, c[0x0][0x648] ;  /* 0x00019200ff157b82 */ /* 0x000e620000000800 */
[-C--:B0-----:R-:W-:Y:S02]  /*0bd0*/  SHF.L.U32 R4, R9, R20.reuse, RZ ;  /* 0x0000001409047219 */ /* 0x081fe400000006ff */
[----:B------:R-:W-:-:S02]  /*0be0*/  SHF.R.U64 R28, R26, R20, R5 ;  /* 0x000000141a1c7219 */ /* 0x000fc40000001205 */
[----:B------:R-:W-:Y:S02]  /*0bf0*/  LOP3.LUT R11, RZ, R4, RZ, 0x33, !PT ;  /* 0x00000004ff0b7212 */ /* 0x000fe400078e33ff */
[-C--:B------:R-:W-:Y:S01]  /*0c00*/  SHF.R.U32.HI R5, RZ, R20.reuse, R5 ;  /* 0x00000014ff057219 */ /* 0x080fe20000011605 */
[----:B------:R-:W0:Y:S01]  /*0c10*/  LDC R27, c[0x0][0x638] ;  /* 0x00018e00ff1b7b82 */ /* 0x000e220000000800 */
[----:B------:R-:W-:Y:S01]  /*0c20*/  SHF.L.U32 R10, R7, R20, RZ ;  /* 0x00000014070a7219 */ /* 0x000fe200000006ff */
[----:B------:R-:W-:-:S06]  /*0c30*/  IMAD.MOV.U32 R4, RZ, RZ, R28 ;  /* 0x000000ffff047224 */ /* 0x000fcc00078e001c */
[----:B------:R-:W0:Y:S01]  /*0c40*/  LDC R22, c[0x0][0x610] ;  /* 0x00018400ff167b82 */ /* 0x000e220000000800 */
[----:B---34-:R-:W-:Y:S05]  /*0c50*/  @!P0 BRA `(.L_x_7) ;  /* 0x0000000000288947 */ /* 0x018fea0003800000 */
[----:B------:R-:W3:Y:S02]  /*0c60*/  LDC R9, c[0x0][0x64c] ;  /* 0x00019300ff097b82 */ /* 0x000ee40000000800 */
[----:B---3--:R-:W-:-:S05]  /*0c70*/  IADD3 R9, P0, R28, R9, RZ ;  /* 0x000000091c097210 */ /* 0x008fca0007f1e0ff */
[----:B------:R-:W-:-:S04]  /*0c80*/  IMAD.X R15, RZ, RZ, R5, P0 ;  /* 0x000000ffff0f7224 */ /* 0x000fc800000e0605 */
[----:B------:R-:W-:-:S04]  /*0c90*/  IMAD.WIDE.U32 R4, R15, R24, RZ ;  /* 0x000000180f047225 */ /* 0x000fc800078e00ff */
[----:B------:R-:W-:-:S04]  /*0ca0*/  IMAD.WIDE.U32 R6, P0, R9, R25, R4 ;  /* 0x0000001909067225 */ /* 0x000fc80007800004 */
[----:B------:R-:W-:-:S04]  /*0cb0*/  IMAD.WIDE.U32 R4, R9, R24, RZ ;  /* 0x0000001809047225 */ /* 0x000fc800078e00ff */
[----:B------:R-:W-:Y:S01]  /*0cc0*/  IMAD.X R9, RZ, RZ, RZ, P0 ;  /* 0x000000ffff097224 */ /* 0x000fe200000e06ff */
[----:B------:R-:W-:Y:S01]  /*0cd0*/  IADD3 RZ, P0, R5, R6, RZ ;  /* 0x0000000605ff7210 */ /* 0x000fe20007f1e0ff */
[----:B------:R-:W-:-:S04]  /*0ce0*/  IMAD.MOV.U32 R8, RZ, RZ, R7 ;  /* 0x000000ffff087224 */ /* 0x000fc800078e0007 */
[----:B------:R-:W-:-:S08]  /*0cf0*/  IMAD.WIDE.U32.X R4, R15, R25, R8, P0 ;  /* 0x000000190f047225 */ /* 0x000fd000000e0408 */
.L_x_7:
[----:B-1----:R-:W-:Y:S01]  /*0d00*/  SHF.R.U64 R4, R4, R21, R5 ;  /* 0x0000001504047219 */ /* 0x002fe20000001205 */
[----:B--2---:R-:W-:Y:S01]  /*0d10*/  VIADD R5, R19, 0xffffffff ;  /* 0xffffffff13057836 */ /* 0x004fe20000000000 */
[----:B------:R-:W-:Y:S01]  /*0d20*/  LOP3.LUT R11, R26, R11, RZ, 0xc0, !PT ;  /* 0x0000000b1a0b7212 */ /* 0x000fe200078ec0ff */
[----:B------:R-:W-:Y:S01]  /*0d30*/  IMAD.MOV R12, RZ, RZ, -R12 ;  /* 0x000000ffff0c7224 */ /* 0x000fe200078e0a0c */
[----:B------:R-:W-:Y:S02]  /*0d40*/  IADD3 R6, -R4, RZ, RZ ;  /* 0x000000ff04067210 */ /* 0x000fe40007ffe1ff */
[----:B------:R-:W-:Y:S01]  /*0d50*/  LOP3.LUT R5, R14, R5, RZ, 0xc0, !PT ;  /* 0x000000050e057212 */ /* 0x000fe200078ec0ff */
[----:B------:R-:W-:Y:S01]  /*0d60*/  @P2 IMAD R3, R13, R12, R0 ;  /* 0x0000000c0d032224 */ /* 0x000fe200078e0200 */
[----:B------:R-:W-:Y:S01]  /*0d70*/  R2UR UR43, R29 ;  /* 0x000000001d2b72ca */ /* 0x000fe200000e0000 */
[----:B------:R-:W-:Y:S02]  /*0d80*/  IMAD R10, R10, R4, R11 ;  /* 0x000000040a0a7224 */ /* 0x000fe400078e020b */
[----:B0-----:R-:W-:-:S02]  /*0d90*/  IMAD R0, R6, R27, R28 ;  /* 0x0000001b06007224 */ /* 0x001fc400078e021c */
[----:B------:R-:W-:Y:S02]  /*0da0*/  IMAD R3, R10, R22, R3 ;  /* 0x000000160a037224 */ /* 0x000fe400078e0203 */
[----:B------:R-:W-:Y:S02]  /*0db0*/  IMAD R0, R0, R19, R5 ;  /* 0x0000001300007224 */ /* 0x000fe400078e0205 */
[----:B------:R-:W-:-:S03]  /*0dc0*/  IMAD.MOV.U32 R4, RZ, RZ, 0x1 ;  /* 0x00000001ff047424 */ /* 0x000fc600078e00ff */
[----:B------:R-:W-:Y:S02]  /*0dd0*/  SEL R19, R0, R3, !P2 ;  /* 0x0000000300137207 */ /* 0x000fe40005000000 */
[----:B------:R-:W-:Y:S02]  /*0de0*/  SEL R22, R3, R0, !P2 ;  /* 0x0000000003167207 */ /* 0x000fe40005000000 */
[----:B------:R-:W-:-:S07]  /*0df0*/  PRMT R3, R4, 0x7610, R3 ;  /* 0x0000761004037816 */ /* 0x000fce0000000003 */
.L_x_5:
[----:B------:R-:W-:-:S08]  /*0e00*/  NOP ;  /* 0x0000000000007918 */ /* 0x000fd00000000000 */
[----:B------:R-:W0:Y:S02]  /*0e10*/  USETMAXREG.TRY_ALLOC.CTAPOOL UP0, 0xe8 ;  /* 0x000000e8000079c8 */ /* 0x000e240008000600 */
[----:B0-----:R-:W-:-:S13]  /*0e20*/  PLOP3.LUT P0, PT, PT, PT, UP0, 0x80, 0x0 ;  /* 0x000000000000781c */ /* 0x001fda0003f0f008 */
[----:B------:R-:W-:Y:S05]  /*0e30*/  @!P0 BRA `(.L_x_5) ;  /* 0xfffffffc00f08947 */ /* 0x000fea000383ffff */
[----:B------:R-:W-:Y:S01]  /*0e40*/  ULDC.64 UR4, c[0x0][0x598] ;  /* 0x0001660000047ab9 */ /* 0x000fe20000000a00 */
[----:B------:R-:W-:Y:S01]  /*0e50*/  ULDC.64 UR36, c[0x0][0x208] ;  /* 0x0000820000247ab9 */ /* 0x000fe20000000a00 */
[----:B------:R-:W-:-:S04]  /*0e60*/  ISETP.NE.U32.AND P0, PT, RZ, UR4, PT ;  /* 0x00000004ff007c0c */ /* 0x000fc8000bf05070 */
[----:B------:R-:W-:-:S13]  /*0e70*/  ISETP.NE.AND.EX P0, PT, RZ, UR5, PT, P0 ;  /* 0x00000005ff007c0c */ /* 0x000fda000bf05300 */
[----:B------:R-:W-:Y:S05]  /*0e80*/  @!P0 BRA `(.L_x_8) ;  /* 0x00000000001c8947 */ /* 0x000fea0003800000 */
[----:B------:R-:W0:Y:S02]  /*0e90*/  LDC.64 R4, c[0x0][0x598] ;  /* 0x00016600ff047b82 */ /* 0x000e240000000a00 */
[----:B0-----:R-:W2:Y:S02]  /*0ea0*/  LDG.E.64 R4, desc[UR36][R4.64] ;  /* 0x0000002404047981 */ /* 0x001ea4000c1e1b00 */
[----:B--2---:R-:W-:-:S04]  /*0eb0*/  ISETP.NE.U32.AND P0, PT, R4, RZ, PT ;  /* 0x000000ff0400720c */ /* 0x004fc80003f05070 */
[----:B------:R-:W-:-:S13]  /*0ec0*/  ISETP.NE.AND.EX P0, PT, R5, RZ, PT, P0 ;  /* 0x000000ff0500720c */ /* 0x000fda0003f05300 */
[----:B------:R-:W-:Y:S05]  /*0ed0*/  @!P0 BRA `(.L_x_8) ;  /* 0x0000000000088947 */ /* 0x000fea0003800000 */
[----:B------:R0:W5:Y:S01]  /*0ee0*/  LD.E R217, desc[UR36][R4.64] ;  /* 0x0000002404d97980 */ /* 0x000162000c101900 */
[----:B------:R-:W-:Y:S05]  /*0ef0*/  BRA `(.L_x_9) ;  /* 0x0000000000247947 */ /* 0x000fea0003800000 */
.L_x_8:
[----:B------:R-:W-:Y:S02]  /*0f00*/  ULDC.64 UR4, c[0x0][0x588] ;  /* 0x0001620000047ab9 */ /* 0x000fe40000000a00 */
[----:B------:R-:W-:-:S04]  /*0f10*/  ISETP.NE.U32.AND P0, PT, RZ, UR4, PT ;  /* 0x00000004ff007c0c */ /* 0x000fc8000bf05070 */
[----:B------:R-:W-:-:S13]  /*0f20*/  ISETP.NE.AND.EX P0, PT, RZ, UR5, PT, P0 ;  /* 0x00000005ff007c0c */ /* 0x000fda000bf05300 */
[----:B------:R-:W-:Y:S05]  /*0f30*/  @!P0 BRA `(.L_x_10) ;  /* 0x00000000000c8947 */ /* 0x000fea0003800000 */
[----:B------:R-:W0:Y:S02]  /*0f40*/  LDC.64 R4, c[0x0][0x588] ;  /* 0x00016200ff047b82 */ /* 0x000e240000000a00 */
[----:B0-----:R1:W5:Y:S01]  /*0f50*/  LDG.E R217, desc[UR36][R4.64] ;  /* 0x0000002404d97981 */ /* 0x001362000c1e1900 */
[----:B------:R-:W-:Y:S05]  /*0f60*/  BRA `(.L_x_9) ;  /* 0x0000000000087947 */ /* 0x000fea0003800000 */
.L_x_10:
[----:B------:R-:W-:Y:S02]  /*0f70*/  ULDC UR4, c[0x0][0x580] ;  /* 0x0001600000047ab9 */ /* 0x000fe40000000800 */
[----:B------:R-:W-:-:S07]  /*0f80*/  IMAD.U32 R217, RZ, RZ, UR4 ;  /* 0x00000004ffd97e24 */ /* 0x000fce000f8e00ff */
.L_x_9:
[----:B------:R-:W-:Y:S02]  /*0f90*/  ULDC.64 UR4, c[0x0][0x5a0] ;  /* 0x0001680000047ab9 */ /* 0x000fe40000000a00 */
[----:B------:R-:W-:-:S04]  /*0fa0*/  ISETP.NE.U32.AND P0, PT, RZ, UR4, PT ;  /* 0x00000004ff007c0c */ /* 0x000fc8000bf05070 */
[----:B------:R-:W-:-:S13]  /*0fb0*/  ISETP.NE.AND.EX P0, PT, RZ, UR5, PT, P0 ;  /* 0x00000005ff007c0c */ /* 0x000fda000bf05300 */
[----:B------:R-:W-:Y:S05]  /*0fc0*/  @!P0 BRA `(.L_x_11) ;  /* 0x00000000001c8947 */ /* 0x000fea0003800000 */
[----:B01----:R-:W0:Y:S02]  /*0fd0*/  LDC.64 R4, c[0x0][0x5a0] ;  /* 0x00016800ff047b82 */ /* 0x003e240000000a00 */
[----:B0-----:R-:W2:Y:S02]  /*0fe0*/  LDG.E.64 R4, desc[UR36][R4.64] ;  /* 0x0000002404047981 */ /* 0x001ea4000c1e1b00 */
[----:B--2---:R-:W-:-:S04]  /*0ff0*/  ISETP.NE.U32.AND P0, PT, R4, RZ, PT ;  /* 0x000000ff0400720c */ /* 0x004fc80003f05070 */
[----:B------:R-:W-:-:S13]  /*1000*/  ISETP.NE.AND.EX P0, PT, R5, RZ, PT, P0 ;  /* 0x000000ff0500720c */ /* 0x000fda0003f05300 */
[----:B------:R-:W-:Y:S05]  /*1010*/  @!P0 BRA `(.L_x_11) ;  /* 0x0000000000088947 */ /* 0x000fea0003800000 */
[----:B------:R0:W5:Y:S01]  /*1020*/  LD.E R216, desc[UR36][R4.64] ;  /* 0x0000002404d87980 */ /* 0x000162000c101900 */
[----:B------:R-:W-:Y:S05]  /*1030*/  BRA `(.L_x_12) ;  /* 0x0000000000247947 */ /* 0x000fea0003800000 */
.L_x_11:
[----:B------:R-:W-:Y:S02]  /*1040*/  ULDC.64 UR4, c[0x0][0x590] ;  /* 0x0001640000047ab9 */ /* 0x000fe40000000a00 */
[----:B------:R-:W-:-:S04]  /*1050*/  ISETP.NE.U32.AND P0, PT, RZ, UR4, PT ;  /* 0x00000004ff007c0c */ /* 0x000fc8000bf05070 */
[----:B------:R-:W-:-:S13]  /*1060*/  ISETP.NE.AND.EX P0, PT, RZ, UR5, PT, P0 ;  /* 0x00000005ff007c0c */ /* 0x000fda000bf05300 */
[----:B------:R-:W-:Y:S05]  /*1070*/  @!P0 BRA `(.L_x_13) ;  /* 0x00000000000c8947 */ /* 0x000fea0003800000 */
[----:B01----:R-:W0:Y:S02]  /*1080*/  LDC.64 R4, c[0x0][0x590] ;  /* 0x00016400ff047b82 */ /* 0x003e240000000a00 */
[----:B0-----:R1:W5:Y:S01]  /*1090*/  LDG.E R216, desc[UR36][R4.64] ;  /* 0x0000002404d87981 */ /* 0x001362000c1e1900 */
[----:B------:R-:W-:Y:S05]  /*10a0*/  BRA `(.L_x_12) ;  /* 0x0000000000087947 */ /* 0x000fea0003800000 */
.L_x_13:
[----:B------:R-:W-:Y:S02]  /*10b0*/  ULDC UR4, c[0x0][0x584] ;  /* 0x0001610000047ab9 */ /* 0x000fe40000000800 */
[----:B------:R-:W-:-:S07]  /*10c0*/  IMAD.U32 R216, RZ, RZ, UR4 ;  /* 0x00000004ffd87e24 */ /* 0x000fce000f8e00ff */
.L_x_12:
[----:B------:R-:W-:-:S13]  /*10d0*/  LOP3.LUT P0, RZ, R3, 0xff, RZ, 0xc0, !PT ;  /* 0x000000ff03ff7812 */ /* 0x000fda000780c0ff */
[----:B------:R-:W-:Y:S05]  /*10e0*/  @!P0 EXIT ;  /* 0x000000000000894d */ /* 0x000fea0003800000 */
[----:B------:R-:W-:Y:S01]  /*10f0*/  ULDC UR4, c[0x0][0x28c] ;  /* 0x0000a30000047ab9 */ /* 0x000fe20000000800 */
[----:B------:R-:W-:Y:S01]  /*1100*/  UMOV UR38, URZ ;  /* 0x0000003f00267c82 */ /* 0x000fe20008000000 */
[----:B------:R-:W-:Y:S01]  /*1110*/  UIADD3 UR4, UR4, 0xf, URZ ;  /* 0x0000000f04047890 */ /* 0x000fe2000fffe03f */
[----:B------:R-:W-:-:S03]  /*1120*/  UMOV UR39, URZ ;  /* 0x0000003f00277c82 */ /* 0x000fc60008000000 */
[----:B------:R-:W-:-:S04]  /*1130*/  USHF.R.S32.HI UR5, URZ, 0x1f, UR4 ;  /* 0x0000001f3f057899 */ /* 0x000fc80008011404 */
[----:B------:R-:W-:-:S04]  /*1140*/  ULEA.HI UR5, UR5, UR4, URZ, 0x4 ;  /* 0x0000000405057291 */ /* 0x000fc8000f8f203f */
[----:B------:R-:W-:-:S12]  /*1150*/  USHF.R.S32.HI UR41, URZ, 0x4, UR5 ;  /* 0x000000043f297899 */ /* 0x000fd80008011405 */
.L_x_415:
[----:B------:R-:W-:Y:S01]  /*1160*/  LOP3.LUT R0, R18, 0x80, RZ, 0xc0, !PT ;  /* 0x0000008012007812 */ /* 0x000fe200078ec0ff */
[----:B------:R-:W2:Y:S01]  /*1170*/  S2UR UR6, SR_CgaCtaId ;  /* 0x00000000000679c3 */ /* 0x000ea20000008800 */
[----:B------:R-:W-:Y:S02]  /*1180*/  UMOV UR42, 0x400 ;  /* 0x00000400002a7882 */ /* 0x000fe40000000000 */
[----:B------:R-:W-:-:S06]  /*1190*/  SHF.R.U32.HI R0, RZ, 0x7, R0 ;  /* 0x00000007ff007819 */ /* 0x000fcc0000011600 */
[----:B---3--:R-:W3:Y:S01]  /*11a0*/  SHFL.IDX PT, R0, R0, RZ, 0x1f ;  /* 0x00001fff00007589 */ /* 0x008ee200000e0000 */
[----:B--2---:R-:W-:Y:S01]  /*11b0*/  ULEA UR42, UR6, UR42, 0x18 ;  /* 0x0000002a062a7291 */ /* 0x004fe2000f8ec03f */
[----:B---3--:R-:W-:-:S13]  /*11c0*/  R2UR UR4, R0 ;  /* 0x00000000000472ca */ /* 0x008fda00000e0000 */
[----:B------:R-:W-:-:S04]  /*11d0*/  ULEA.HI UR5, UR4, UR4, URZ, 0x1 ;  /* 0x0000000404057291 */ /* 0x000fc8000f8f083f */
[----:B------:R-:W-:-:S04]  /*11e0*/  ULOP3.LUT UR5, UR5, 0x1ffffe, URZ, 0xc0, !UPT ;  /* 0x001ffffe05057892 */ /* 0x000fc8000f8ec03f */
[----:B------:R-:W-:-:S03]  /*11f0*/  UIADD3 UR5, UR4, -UR5, URZ ;  /* 0x8000000504057290 */ /* 0x000fc6000fffe03f */
[----:B------:R-:W-:Y:S01]  /*1200*/  ULDC UR4, c[0x0][0x28c] ;  /* 0x0000a30000047ab9 */ /* 0x000fe20000000800 */
[----:B------:R-:W-:Y:S01]  /*1210*/  ULEA UR5, UR5, UR42, 0xb ;  /* 0x0000002a05057291 */ /* 0x000fe2000f8e583f */
[----:B------:R-:W-:-:S03]  /*1220*/  ISETP.LT.AND P0, PT, RZ, UR4, PT ;  /* 0x00000004ff007c0c */ /* 0x000fc6000bf01270 */
[----:B------:R-:W-:-:S04]  /*1230*/  UIADD3 UR5, UR5, 0x200, URZ ;  /* 0x0000020005057890 */ /* 0x000fc8000fffe03f */
[----:B------:R-:W-:-:S04]  /*1240*/  USHF.R.U32.HI UR5, URZ, 0x4, UR5 ;  /* 0x000000043f057899 */ /* 0x000fc80008011605 */
[----:B------:R-:W-:Y:S02]  /*1250*/  ULOP3.LUT UR44, UR5, 0x3fff, URZ, 0xc0, !UPT ;  /* 0x00003fff052c7892 */ /* 0x000fe4000f8ec03f */
[----:B-1--45:R-:W-:Y:S10]  /*1260*/  @P0 BRA `(.L_x_14) ;  /* 0x0000000000400947 */ /* 0x032ff40003800000 */
[----:B------:R-:W-:Y:S01]  /*1270*/  MOV R0, 0x0 ;  /* 0x0000000000007802 */ /* 0x000fe20000000f00 */
[----:B------:R-:W-:Y:S01]  /*1280*/  ULDC.64 UR4, c[0x4][0x68] ;  /* 0x01001a0000047ab9 */ /* 0x000fe20000000a00 */
[----:B------:R-:W-:Y:S01]  /*1290*/  ULDC.64 UR6, c[0x4][0x8] ;  /* 0x0100020000067ab9 */ /* 0x000fe20000000a00 */
[----:B01----:R-:W-:Y:S01]  /*12a0*/  IMAD.U32 R4, RZ, RZ, UR4 ;  /* 0x00000004ff047e24 */ /* 0x003fe2000f8e00ff */
[----:B------:R0:W1:Y:S01]  /*12b0*/  LDC.64 R14, c[0x4][R0] ;  /* 0x01000000000e7b82 */ /* 0x0000620000000a00 */
[----:B------:R-:W-:Y:S01]  /*12c0*/  IMAD.U32 R5, RZ, RZ, UR5 ;  /* 0x00000005ff057e24 */ /* 0x000fe2000f8e00ff */
[----:B------:R-:W-:Y:S01]  /*12d0*/  ULDC.64 UR4, c[0x4][0x70] ;  /* 0x01001c0000047ab9 */ /* 0x000fe20000000a00 */
[----:B------:R-:W-:Y:S02]  /*12e0*/  IMAD.U32 R10, RZ, RZ, UR6 ;  /* 0x00000006ff0a7e24 */ /* 0x000fe4000f8e00ff */
[----:B------:R-:W-:Y:S02]  /*12f0*/  IMAD.U32 R6, RZ, RZ, UR4 ;  /* 0x00000004ff067e24 */ /* 0x000fe4000f8e00ff */
[----:B------:R-:W-:-:S02]  /*1300*/  IMAD.U32 R7, RZ, RZ, UR5 ;  /* 0x00000005ff077e24 */ /* 0x000fc4000f8e00ff */
[----:B------:R-:W-:Y:S02]  /*1310*/  IMAD.U32 R11, RZ, RZ, UR7 ;  /* 0x00000007ff0b7e24 */ /* 0x000fe4000f8e00ff */
[----:B------:R-:W-:Y:S02]  /*1320*/  IMAD.MOV.U32 R8, RZ, RZ, 0x1e1 ;  /* 0x000001e1ff087424 */ /* 0x000fe400078e00ff */
[----:B------:R-:W-:Y:S02]  /*1330*/  IMAD.MOV.U32 R12, RZ, RZ, 0x1 ;  /* 0x00000001ff0c7424 */ /* 0x000fe400078e00ff */
[----:B0-----:R-:W-:-:S07]  /*1340*/  IMAD.MOV.U32 R13, RZ, RZ, RZ ;  /* 0x000000ffff0d7224 */ /* 0x001fce00078e00ff */
[----:B------:R-:W-:-:S07]  /*1350*/  LEPC R20, `(.L_x_14) ;  /* 0x000000001014794e */ /* 0x000fce0000000000 */
[----:B-1---5:R-:W-:Y:S05]  /*1360*/  CALL.ABS.NOINC R14 ;  /* 0x000000000e007343 */ /* 0x022fea0003c00000 */
.L_x_14:
[----:B------:R-:W-:-:S06]  /*1370*/  ULOP3.LUT UR4, UR40, 0x1, URZ, 0xfc, !UPT ;  /* 0x0000000128047892 */ /* 0x000fcc000f8efc3f */
[----:B------:R-:W-:-:S04]  /*1380*/  MOV R0, UR4 ;  /* 0x0000000400007c02 */ /* 0x000fc80008000f00 */
[----:B------:R-:W-:-:S13]  /*1390*/  ISETP.NE.AND P0, PT, R0, 0x3, PT ;  /* 0x000000030000780c */ /* 0x000fda0003f05270 */
[----:B------:R-:W-:Y:S05]  /*13a0*/  @!P0 BRA `(.L_x_15) ;  /* 0x0000000000048947 */ /* 0x000fea0003800000 */
[----:B------:R-:W-:Y:S01]  /*13b0*/  BPT.TRAP 0x1 ;  /* 0x000000040000795c */ /* 0x000fe20000300000 */
.L_x_15:
[----:B------:R-:W-:Y:S02]  /*13c0*/  IMAD.U32 R3, RZ, RZ, UR39 ;  /* 0x00000027ff037e24 */ /* 0x000fe4000f8e00ff */
[----:B------:R-:W-:-:S03]  /*13d0*/  IMAD.U32 R0, RZ, RZ, UR38 ;  /* 0x00000026ff007e24 */ /* 0x000fc6000f8e00ff */
[----:B------:R-:W-:Y:S02]  /*13e0*/  LEA R3, R3, UR42, 0x3 ;  /* 0x0000002a03037c11 */ /* 0x000fe4000f8e18ff */
[----:B------:R-:W-:-:S04]  /*13f0*/  SHF.L.U32 R0, R0, 0x1f, RZ ;  /* 0x0000001f00007819 */ /* 0x000fc800000006ff */
[----:B------:R2:W3:Y:S01]  /*1400*/  SYNCS.PHASECHK.TRANS64.TRYWAIT P1, [R3+URZ], R0 ;  /* 0x00000000030075a7 */ /* 0x0004e2000802017f */
[----:B------:R-:W-:Y:S05]  /*1410*/  @!P0 BRA `(.L_x_16) ;  /* 0x0000000000048947 */ /* 0x000fea0003800000 */
[----:B------:R-:W-:Y:S01]  /*1420*/  BPT.TRAP 0x1 ;  /* 0x000000040000795c */ /* 0x000fe20000300000 */
.L_x_16:
[----:B---3--:R-:W-:Y:S05]  /*1430*/  @P1 BRA `(.L_x_17) ;  /* 0x0000000000081947 */ /* 0x008fea0003800000 */
[----:B------:R-:W3:Y:S02]  /*1440*/  SYNCS.PHASECHK.TRANS64.TRYWAIT P1, [R3+URZ], R0 ;  /* 0x00000000030075a7 */ /* 0x000ee4000802017f */
[----:B---3--:R-:W-:Y:S05]  /*1450*/  @!P1 BRA `(.L_x_18) ;  /* 0x000000e800989947 */ /* 0x008fea0003800000 */
.L_x_17:
[----:B------:R-:W-:-:S04]  /*1460*/  UISETP.LT.AND UP0, UPT, UR41, 0x1, UPT ;  /* 0x000000012900788c */ /* 0x000fc8000bf01270 */
[----:B------:R-:W-:-:S06]  /*1470*/  USEL UR4, UR41, 0x1, UP0 ;  /* 0x0000000129047887 */ /* 0x000fcc0008000000 */
[----:B--23--:R-:W-:Y:S01]  /*1480*/  IMAD.U32 R0, RZ, RZ, UR4 ;  /* 0x00000004ff007e24 */ /* 0x00cfe2000f8e00ff */
[----:B------:R-:W-:Y:S05]  /*1490*/  WARPSYNC.ALL ;  /* 0x0000000000007948 */ /* 0x000fea0003800000 */
[----:B------:R-:W-:-:S04]  /*14a0*/  IADD3 R0, -R0, UR41, RZ ;  /* 0x0000002900007c10 */ /* 0x000fc8000fffe1ff */
[----:B------:R-:W-:Y:S01]  /*14b0*/  ISETP.GE.AND P1, PT, R0, 0x1, PT ;  /* 0x000000010000780c */ /* 0x000fe20003f26270 */
[----:B------:R-:W-:Y:S01]  /*14c0*/  UIADD3 UR4, UR42, 0x1b200, URZ ;  /* 0x0001b2002a047890 */ /* 0x000fe2000fffe03f */
[----:B------:R-:W-:Y:S01]  /*14d0*/  WARPGROUP.ARRIVE ;  /* 0x00000000000079c5 */ /* 0x000fe20000000000 */
[----:B------:R-:W-:Y:S02]  /*14e0*/  ULOP3.LUT UR44, UR44, 0x10000, URZ, 0xfc, !UPT ;  /* 0x000100002c2c7892 */ /* 0x000fe4000f8efc3f */
[----:B------:R-:W-:Y:S01]  /*14f0*/  USHF.R.U32.HI UR4, URZ, 0x4, UR4 ;  /* 0x000000043f047899 */ /* 0x000fe20008011604 */
[----:B------:R-:W-:Y:S01]  /*1500*/  UMOV UR5, 0xc0000010 ;  /* 0xc000001000057882 */ /* 0x000fe20000000000 */
[----:B------:R-:W-:Y:S02]  /*1510*/  UMOV UR7, 0xc0000010 ;  /* 0xc000001000077882 */ /* 0x000fe40000000000 */
[----:B------:R-:W-:-:S04]  /*1520*/  ULOP3.LUT UR4, UR4, 0x3fff, URZ, 0xc0, !UPT ;  /* 0x00003fff04047892 */ /* 0x000fc8000f8ec03f */
[----:B------:R-:W-:Y:S02]  /*1530*/  ULOP3.LUT UR10, UR4, 0x10000, URZ, 0xfc, !UPT ;  /* 0x00010000040a7892 */ /* 0x000fe4000f8efc3f */
[----:B------:R-:W-:Y:S02]  /*1540*/  UIMAD UR4, UR39, 0x180, UR44 ;  /* 0x00000180270478a4 */ /* 0x000fe4000f8e022c */
[----:B------:R-:W-:-:S09]  /*1550*/  UIMAD UR6, UR39, 0x180, UR10 ;  /* 0x00000180270678a4 */ /* 0x000fd2000f8e020a */
[----:B------:R-:W-:Y:S01]  /*1560*/  HGMMA.64x192x16.F32.BF16 R120, gdesc[UR4], RZ, !UPT, gsb0 ;  /* 0x02e00000047879f0 */ /* 0x000fe2000c0018ff */
[----:B------:R-:W-:Y:S01]  /*1570*/  UIADD3 UR4, UR4, 0x100, URZ ;  /* 0x0000010004047890 */ /* 0x000fe2000fffe03f */
[----:B------:R-:W-:Y:S01]  /*1580*/  UMOV UR5, 0xc0000010 ;  /* 0xc000001000057882 */ /* 0x000fe20000000000 */
[----:B------:R-:W-:Y:S02]  /*1590*/  WARPGROUP.DEPBAR.LE gsb0, 0x0 ;  /* 0x00008000000079c5 */ /* 0x000fe40000010000 */
[----:B------:R-:W-:-:S15]  /*15a0*/  WARPGROUP.ARRIVE ;  /* 0x00000000000079c5 */ /* 0x000fde0000000000 */
[----:B------:R-:W-:Y:S03]  /*15b0*/  HGMMA.64x192x16.F32.BF16 R24, gdesc[UR4], RZ, !UPT, gsb0 ;  /* 0x02e00000041879f0 */ /* 0x000fe6000c0018ff */
[----:B------:R-:W-:Y:S02]  /*15c0*/  WARPGROUP.DEPBAR.LE gsb0, 0x0 ;  /* 0x00008000000079c5 */ /* 0x000fe40000010000 */
[----:B------:R-:W-:Y:S05]  /*15d0*/  @!P1 BRA `(.L_x_19) ;  /* 0x0000000000cc9947 */ /* 0x000fea0003800000 */
[----:B------:R-:W-:Y:S01]  /*15e0*/  UIADD3 UR4, UR39, 0x1, URZ ;  /* 0x0000000127047890 */ /* 0x000fe2000fffe03f */
[----:B------:R-:W-:Y:S01]  /*15f0*/  IMAD.MOV.U32 R3, RZ, RZ, R0 ;  /* 0x000000ffff037224 */ /* 0x000fe200078e0000 */
[----:B------:R-:W-:Y:S02]  /*1600*/  UMOV UR9, UR39 ;  /* 0x0000002700097c82 */ /* 0x000fe40008000000 */
[----:B------:R-:W-:-:S04]  /*1610*/  UISETP.NE.AND UP0, UPT, UR4, 0x12, UPT ;  /* 0x000000120400788c */ /* 0x000fc8000bf05270 */
[----:B------:R-:W-:Y:S02]  /*1620*/  USEL UR5, URZ, 0x1, UP0 ;  /* 0x000000013f057887 */ /* 0x000fe40008000000 */
[----:B------:R-:W-:Y:S02]  /*1630*/  USEL UR8, UR4, URZ, UP0 ;  /* 0x0000003f04087287 */ /* 0x000fe40008000000 */
[----:B------:R-:W-:-:S06]  /*1640*/  ULOP3.LUT UR5, UR38, UR5, URZ, 0x3c, !UPT ;  /* 0x0000000526057292 */ /* 0x000fcc000f8e3c3f */
[----:B------:R-:W-:-:S07]  /*1650*/  IMAD.U32 R6, RZ, RZ, UR5 ;  /* 0x00000005ff067e24 */ /* 0x000fce000f8e00ff */
.L_x_26:
[----:B------:R-:W-:Y:S05]  /*1660*/  @!P0 BRA `(.L_x_20) ;  /* 0x0000000000048947 */ /* 0x000fea0003800000 */
[----:B------:R-:W-:Y:S01]  /*1670*/  BPT.TRAP 0x1 ;  /* 0x000000040000795c */ /* 0x000fe20000300000 */
.L_x_20:
[----:B------:R-:W-:Y:S01]  /*1680*/  ULEA UR4, UR8, UR42, 0x3 ;  /* 0x0000002a08047291 */ /* 0x000fe2000f8e183f */
[----:B01----:R-:W-:-:S08]  /*1690*/  SHF.L.U32 R4, R6, 0x1f, RZ ;  /* 0x0000001f06047819 */ /* 0x003fd000000006ff */
[----:B------:R0:W1:Y:S01]  /*16a0*/  SYNCS.PHASECHK.TRANS64.TRYWAIT P1, [UR4], R4 ;  /* 0x00000004ff0075a7 */ /* 0x0000620008020144 */
[----:B------:R-:W-:Y:S05]  /*16b0*/  @!P0 BRA `(.L_x_21) ;  /* 0x0000000000048947 */ /* 0x000fea0003800000 */
[----:B------:R-:W-:Y:S01]  /*16c0*/  BPT.TRAP 0x1 ;  /* 0x000000040000795c */ /* 0x000fe20000300000 */
.L_x_21:
[----:B-1----:R-:W-:Y:S05]  /*16d0*/  @P1 BRA `(.L_x_22) ;  /* 0x0000000000081947 */ /* 0x002fea0003800000 */
[----:B------:R-:W1:Y:S02]  /*16e0*/  SYNCS.PHASECHK.TRANS64.TRYWAIT P1, [UR4], R4 ;  /* 0x00000004ff0075a7 */ /* 0x000e640008020144 */
[----:B-1----:R-:W-:Y:S05]  /*16f0*/  @!P1 BRA `(.L_x_23) ;  /* 0x000000e800049947 */ /* 0x002fea0003800000 */
.L_x_22:
[----:B------:R-:W-:Y:S01]  /*1700*/  UIMAD UR4, UR8, 0x180, UR44 ;  /* 0x00000180080478a4 */ /* 0x000fe2000f8e022c */
[----:B------:R-:W-:Y:S01]  /*1710*/  WARPGROUP.ARRIVE ;  /* 0x00000000000079c5 */ /* 0x000fe20000000000 */
[----:B------:R-:W-:Y:S01]  /*1720*/  UIMAD UR6, UR8, 0x180, UR10 ;  /* 0x00000180080678a4 */ /* 0x000fe2000f8e020a */
[----:B------:R-:W-:Y:S01]  /*1730*/  UMOV UR5, 0xc0000010 ;  /* 0xc000001000057882 */ /* 0x000fe20000000000 */
[----:B------:R-:W-:-:S07]  /*1740*/  UMOV UR7, 0xc0000010 ;  /* 0xc000001000077882 */ /* 0x000fce0000000000 */
[----:B------:R-:W-:Y:S01]  /*1750*/  HGMMA.64x192x16.F32.BF16 R120, gdesc[UR4], R120, gsb0 ;  /* 0x02e00000047879f0 */ /* 0x000fe20008001878 */
[----:B------:R-:W-:Y:S01]  /*1760*/  UIADD3 UR4, UR4, 0x100, URZ ;  /* 0x0000010004047890 */ /* 0x000fe2000fffe03f */
[----:B------:R-:W-:Y:S01]  /*1770*/  UMOV UR5, 0xc0000010 ;  /* 0xc000001000057882 */ /* 0x000fe20000000000 */
[----:B------:R-:W-:Y:S02]  /*1780*/  WARPGROUP.DEPBAR.LE gsb0, 0x0 ;  /* 0x00008000000079c5 */ /* 0x000fe40000010000 */
[----:B------:R-:W-:-:S15]  /*1790*/  WARPGROUP.ARRIVE ;  /* 0x00000000000079c5 */ /* 0x000fde0000000000 */
[----:B------:R-:W-:Y:S03]  /*17a0*/  HGMMA.64x192x16.F32.BF16 R24, gdesc[UR4], R24, gsb0 ;  /* 0x02e00000041879f0 */ /* 0x000fe60008001818 */
[----:B------:R-:W-:Y:S02]  /*17b0*/  WARPGROUP.DEPBAR.LE gsb0, 0x0 ;  /* 0x00008000000079c5 */ /* 0x000fe40000010000 */
[----:B------:R-:W-:Y:S05]  /*17c0*/  @!P0 BRA `(.L_x_24) ;  /* 0x0000000000048947 */ /* 0x000fea0003800000 */
[----:B------:R-:W-:Y:S01]  /*17d0*/  BPT.TRAP 0x1 ;  /* 0x000000040000795c */ /* 0x000fe20000300000 */
.L_x_24:
[----:B------:R-:W-:Y:S02]  /*17e0*/  UISETP.GT.U32.AND UP0, UPT, UR40, 0x1, UPT ;  /* 0x000000012800788c */ /* 0x000fe4000bf04070 */
[----:B------:R-:W-:-:S04]  /*17f0*/  ULEA UR4, UR9, UR42, 0x3 ;  /* 0x0000002a09047291 */ /* 0x000fc8000f8e183f */
[----:B------:R-:W-:Y:S01]  /*1800*/  UIADD3 UR4, UR4, 0x90, URZ ;  /* 0x0000009004047890 */ /* 0x000fe2000fffe03f */
[----:B------:R-:W-:-:S03]  /*1810*/  PLOP3.LUT P1, PT, PT, PT, UP0, 0x80, 0x0 ;  /* 0x000000000000781c */ /* 0x000fc60003f2f008 */
[----:B------:R-:W-:-:S09]  /*1820*/  UPRMT UR4, URZ, 0x654, UR4 ;  /* 0x000006543f047896 */ /* 0x000fd20008000004 */
[----:B------:R-:W-:Y:S01]  /*1830*/  SYNCS.ARRIVE.TRANS64.RED.A1T0 RZ, [UR4], RZ ;  /* 0x000000ffffff79a7 */ /* 0x000fe20008100404 */
[----:B------:R-:W-:Y:S05]  /*1840*/  @P1 BRA `(.L_x_25) ;  /* 0x0000000000041947 */ /* 0x000fea0003800000 */
[----:B------:R-:W-:Y:S01]  /*1850*/  BPT.TRAP 0x1 ;  /* 0x000000040000795c */ /* 0x000fe20000300000 */
.L_x_25:
[----:B------:R-:W-:Y:S01]  /*1860*/  UIADD3 UR8, UR8, 0x1, URZ ;  /* 0x0000000108087890 */ /* 0x000fe2000fffe03f */
[C---:B------:R-:W-:Y:S01]  /*1870*/  ISETP.GT.AND P1, PT, R3.reuse, 0x1, PT ;  /* 0x000000010300780c */ /* 0x040fe20003f24270 */
[----:B------:R-:W-:Y:S01]  /*1880*/  UIADD3 UR9, UR9, 0x1, URZ ;  /* 0x0000000109097890 */ /* 0x000fe2000fffe03f */
[----:B------:R-:W-:Y:S01]  /*1890*/  VIADD R3, R3, 0xffffffff ;  /* 0xffffffff03037836 */ /* 0x000fe20000000000 */
[----:B------:R-:W-:Y:S02]  /*18a0*/  UISETP.NE.AND UP0, UPT, UR8, 0x12, UPT ;  /* 0x000000120800788c */ /* 0x000fe4000bf05270 */
[----:B------:R-:W-:Y:S02]  /*18b0*/  UISETP.NE.AND UP1, UPT, UR9, 0x12, UPT ;  /* 0x000000120900788c */ /* 0x000fe4000bf25270 */
[----:B------:R-:W-:Y:S02]  /*18c0*/  USEL UR4, URZ, 0x1, UP0 ;  /* 0x000000013f047887 */ /* 0x000fe40008000000 */
[----:B------:R-:W-:-:S02]  /*18d0*/  USEL UR8, UR8, URZ, UP0 ;  /* 0x0000003f08087287 */ /* 0x000fc40008000000 */
[----:B------:R-:W-:Y:S02]  /*18e0*/  USEL UR9, UR9, URZ, UP1 ;  /* 0x0000003f09097287 */ /* 0x000fe40008800000 */
[----:B------:R-:W-:Y:S01]  /*18f0*/  LOP3.LUT R6, R6, UR4, RZ, 0x3c, !PT ;  /* 0x0000000406067c12 */ /* 0x000fe2000f8e3cff */
[----:B------:R-:W-:Y:S09]  /*1900*/  @P1 BRA `(.L_x_26) ;  /* 0xfffffffc00541947 */ /* 0x000ff2000383ffff */
.L_x_19:
[----:B------:R-:W2:Y:S02]  /*1910*/  LDC R3, c[0x0][0x28c] ;  /* 0x0000a300ff037b82 */ /* 0x000ea40000000800 */
[----:B--2---:R-:W-:-:S13]  /*1920*/  ISETP.GE.AND P1, PT, R3, 0x1, PT ;  /* 0x000000010300780c */ /* 0x004fda0003f26270 */
[----:B------:R-:W-:Y:S05]  /*1930*/  @!P1 BRA `(.L_x_27) ;  /* 0x0000000000389947 */ /* 0x000fea0003800000 */
[----:B------:R-:W-:Y:S05]  /*1940*/  @!P0 BRA `(.L_x_28) ;  /* 0x0000000000048947 */ /* 0x000fea0003800000 */
[----:B------:R-:W-:Y:S01]  /*1950*/  BPT.TRAP 0x1 ;  /* 0x000000040000795c */ /* 0x000fe20000300000 */
.L_x_28:
[----:B------:R-:W-:Y:S01]  /*1960*/  VIADD R0, R0, UR39 ;  /* 0x0000002700007c36 */ /* 0x000fe20008000000 */
[----:B------:R-:W-:-:S03]  /*1970*/  UISETP.GT.U32.AND UP0, UPT, UR40, 0x1, UPT ;  /* 0x000000012800788c */ /* 0x000fc6000bf04070 */
[----:B01----:R-:W-:-:S03]  /*1980*/  IMAD.WIDE.U32 R4, R0, 0x38e38e39, RZ ;  /* 0x38e38e3900047825 */ /* 0x003fc600078e00ff */
[----:B------:R-:W-:Y:S02]  /*1990*/  PLOP3.LUT P0, PT, PT, PT, UP0, 0x80, 0x0 ;  /* 0x000000000000781c */ /* 0x000fe40003f0f008 */
[----:B------:R-:W-:-:S05]  /*19a0*/  SHF.R.U32.HI R5, RZ, 0x2, R5 ;  /* 0x00000002ff057819 */ /* 0x000fca0000011605 */
[----:B------:R-:W-:-:S05]  /*19b0*/  IMAD R0, R5, -0x12, R0 ;  /* 0xffffffee05007824 */ /* 0x000fca00078e0200 */
[----:B------:R-:W-:-:S05]  /*19c0*/  LEA R0, R0, UR42, 0x3 ;  /* 0x0000002a00007c11 */ /* 0x000fca000f8e18ff */
[----:B------:R-:W-:-:S05]  /*19d0*/  VIADD R0, R0, 0x90 ;  /* 0x0000009000007836 */ /* 0x000fca0000000000 */
[----:B------:R-:W-:-:S04]  /*19e0*/  PRMT R0, RZ, 0x654, R0 ;  /* 0x00000654ff007816 */ /* 0x000fc80000000000 */
[----:B------:R2:W-:Y:S01]  /*19f0*/  SYNCS.ARRIVE.TRANS64.RED.A1T0 RZ, [R0+URZ], RZ ;  /* 0x000000ff00ff79a7 */ /* 0x0005e2000810043f */
[----:B------:R-:W-:Y:S05]  /*1a00*/  @P0 BRA `(.L_x_27) ;  /* 0x0000000000040947 */ /* 0x000fea0003800000 */
[----:B------:R-:W-:Y:S01]  /*1a10*/  BPT.TRAP 0x1 ;  /* 0x000000040000795c */ /* 0x000fe20000300000 */
.L_x_27:
[----:B------:R-:W3:Y:S01]  /*1a20*/  LDC R6, c[0x0][0x288] ;  /* 0x0000a200ff067b82 */ /* 0x000ee20000000800 */
[----:B--2---:R-:W-:Y:S01]  /*1a30*/  LOP3.LUT R0, R23, 0x1, RZ, 0xc0, !PT ;  /* 0x0000000117007812 */ /* 0x004fe200078ec0ff */
[----:B------:R-:W-:Y:S01]  /*1a40*/  IMAD R19, R19, 0xc0, RZ ;  /* 0x000000c013137824 */ /* 0x000fe200078e02ff */
[----:B------:R-:W-:Y:S01]  /*1a50*/  SHF.R.U32.HI R3, RZ, 0x2, R18 ;  /* 0x00000002ff037819 */ /* 0x000fe20000011612 */
[----:B------:R-:W-:Y:S01]  /*1a60*/  UIADD3 UR39, UR41, UR39, URZ ;  /* 0x0000002729277290 */ /* 0x000fe2000fffe03f */
[----:B01----:R-:W-:Y:S01]  /*1a70*/  LOP3.LUT R4, R18, 0x60, RZ, 0xc0, !PT ;  /* 0x0000006012047812 */ /* 0x003fe200078ec0ff */
[----:B------:R-:W-:Y:S01]  /*1a80*/  IMAD.SHL.U32 R220, R0, 0x40, RZ ;  /* 0x0000004000dc7824 */ /* 0x000fe200078e00ff */
[----:B------:R-:W-:Y:S01]  /*1a90*/  LOP3.LUT R3, R3, 0x7, RZ, 0xc0, !PT ;  /* 0x0000000703037812 */ /* 0x000fe200078ec0ff */
[----:B------:R-:W-:Y:S01]  /*1aa0*/  UISETP.GT.U32.AND UP0, UPT, UR39, 0x11, UPT ;  /* 0x000000112700788c */ /* 0x000fe2000bf04070 */
[----:B------:R-:W-:Y:S01]  /*1ab0*/  SHF.R.U32.HI R4, RZ, 0x1, R4 ;  /* 0x00000001ff047819 */ /* 0x000fe20000011604 */
[----:B------:R-:W-:Y:S01]  /*1ac0*/  USHF.R.S32.HI UR10, URZ, 0x1f, UR43 ;  /* 0x0000001f3f0a7899 */ /* 0x000fe2000801142b */
[--C-:B------:R-:W-:Y:S01]  /*1ad0*/  LOP3.LUT R220, R220, 0x40, R3.reuse, 0xe2, !PT ;  /* 0x00000040dcdc7812 */ /* 0x100fe200078ee203 */
[----:B------:R-:W-:Y:S01]  /*1ae0*/  ULDC UR7, c[0x0][0x284] ;  /* 0x0000a10000077ab9 */ /* 0x000fe20000000800 */
[-C--:B------:R-:W-:Y:S01]  /*1af0*/  IADD3 R5, RZ, -R4.reuse, -R3 ;  /* 0x80000004ff057210 */ /* 0x080fe20007ffe803 */
[----:B------:R-:W-:Y:S01]  /*1b00*/  UIMAD.WIDE.U32 UR4, UR39, 0x38e38e39, URZ ;  /* 0x38e38e39270478a5 */ /* 0x000fe2000f8e003f */
[----:B------:R-:W-:Y:S01]  /*1b10*/  LOP3.LUT R3, R18, 0x3, RZ, 0xc0, !PT ;  /* 0x0000000312037812 */ /* 0x000fe200078ec0ff */
[----:B------:R-:W-:Y:S01]  /*1b20*/  ULDC.64 UR8, c[0x0][0x5d0] ;  /* 0x0001740000087ab9 */ /* 0x000fe20000000a00 */
[----:B------:R-:W-:Y:S01]  /*1b30*/  LOP3.LUT R220, R220, R4, RZ, 0xfc, !PT ;  /* 0x00000004dcdc7212 */ /* 0x000fe200078efcff */
[----:B------:R-:W-:Y:S01]  /*1b40*/  IMAD.SHL.U32 R4, R18, 0x2, RZ ;  /* 0x0000000212047824 */ /* 0x000fe200078e00ff */
[----:B------:R-:W-:Y:S01]  /*1b50*/  UISETP.LT.U32.AND UP0, UPT, UR41, 0x12, UP0 ;  /* 0x000000122900788c */ /* 0x000fe20008701070 */
[----:B------:R-:W-:Y:S01]  /*1b60*/  IMAD R0, R0, -0x40, R5 ;  /* 0xffffffc000007824 */ /* 0x000fe200078e0205 */
[----:B------:R-:W-:Y:S01]  /*1b70*/  UISETP.GE.U32.AND UP1, UPT, UR41, 0x12, UPT ;  /* 0x000000122900788c */ /* 0x000fe2000bf26070 */
[----:B------:R-:W-:Y:S01]  /*1b80*/  IMAD.U32 R7, RZ, RZ, UR8 ;  /* 0x00000008ff077e24 */ /* 0x000fe2000f8e00ff */
[----:B------:R-:W-:Y:S01]  /*1b90*/  LOP3.LUT R4, R19, 0x6, R4, 0xf8, !PT ;  /* 0x0000000613047812 */ /* 0x000fe200078ef804 */
[----:B---3--:R-:W-:Y:S01]  /*1ba0*/  IMAD R8, R3, -0x2, R6 ;  /* 0xfffffffe03087824 */ /* 0x008fe200078e0206 */
[----:B------:R-:W-:Y:S01]  /*1bb0*/  ISETP.GE.AND P0, PT, R19, R6, PT ;  /* 0x000000061300720c */ /* 0x000fe20003f06270 */
[C---:B------:R-:W-:Y:S01]  /*1bc0*/  IMAD R3, R22.reuse, 0xc0, RZ ;  /* 0x000000c016037824 */ /* 0x040fe200078e02ff */
[----:B------:R-:W-:Y:S01]  /*1bd0*/  UIMAD UR6, UR10, UR8, URZ ;  /* 0x000000080a0672a4 */ /* 0x000fe2000f8e023f */
[--C-:B------:R-:W-:Y:S01]  /*1be0*/  SHF.R.S32.HI R5, RZ, 0x1f, R4.reuse ;  /* 0x0000001fff057819 */ /* 0x100fe20000011404 */
[----:B------:R-:W-:Y:S01]  /*1bf0*/  USHF.R.U32.HI UR4, URZ, 0x2, UR5 ;  /* 0x000000023f047899 */ /* 0x000fe20008011605 */
[----:B------:R-:W-:Y:S01]  /*1c00*/  IMAD.MOV.U32 R221, RZ, RZ, RZ ;  /* 0x000000ffffdd7224 */ /* 0x000fe200078e00ff */
[----:B------:R-:W-:Y:S01]  /*1c10*/  ISETP.GE.OR P0, PT, R3, UR7, P0 ;  /* 0x0000000703007c0c */ /* 0x000fe20008706670 */
[----:B------:R-:W-:Y:S01]  /*1c20*/  USEL UR5, URZ, 0x1, !UP0 ;  /* 0x000000013f057887 */ /* 0x000fe2000c000000 */
[----:B------:R-:W-:Y:S01]  /*1c30*/  IMAD.WIDE.U32 R6, R7, UR43, R4 ;  /* 0x0000002b07067c25 */ /* 0x000fe2000f8e0004 */
[----:B------:R-:W-:Y:S01]  /*1c40*/  UIMAD UR6, UR43, UR9, UR6 ;  /* 0x000000092b0672a4 */ /* 0x000fe2000f8e0206 */
[----:B------:R-:W-:Y:S01]  /*1c50*/  IADD3 R0, -R3, UR7, R0 ;  /* 0x0000000703007c10 */ /* 0x000fe2000fffe100 */
[----:B------:R-:W-:Y:S01]  /*1c60*/  ULOP3.LUT UR38, UR38, UR5, URZ, 0x3c, !UPT ;  /* 0x0000000526267292 */ /* 0x000fe2000f8e3c3f */
[----:B------:R-:W-:Y:S01]  /*1c70*/  IMAD.WIDE R220, R22, 0xc0, R220 ;  /* 0x000000c016dc7825 */ /* 0x000fe200078e02dc */
[----:B------:R-:W-:-:S02]  /*1c80*/  UIMAD UR39, UR4, -0x12, UR39 ;  /* 0xffffffee042778a4 */ /* 0x000fc4000f8e0227 */
[----:B------:R-:W-:Y:S01]  /*1c90*/  @UP1 ULOP3.LUT UR38, UR38, 0x1, UR4, 0x78, !UPT ;  /* 0x0000000126261892 */ /* 0x000fe2000f8e7804 */
[----:B------:R-:W-:Y:S01]  /*1ca0*/  IADD3 R7, R7, UR6, RZ ;  /* 0x0000000607077c10 */ /* 0x000fe2000fffe0ff */
[----:B------:R-:W-:Y:S02]  /*1cb0*/  IMAD.IADD R3, R8, 0x1, -R19 ;  /* 0x0000000108037824 */ /* 0x000fe400078e0a13 */
[----:B------:R-:W-:Y:S01]  /*1cc0*/  IMAD.MOV.U32 R22, RZ, RZ, -0x1 ;  /* 0xffffffffff167424 */ /* 0x000fe200078e00ff */
[----:B------:R-:W-:Y:S07]  /*1cd0*/  @P0 BRA `(.L_x_29) ;  /* 0x000000bc00500947 */ /* 0x000fee0003800000 */
[----:B-----5:R-:W-:Y:S01]  /*1ce0*/  FSETP.NEU.AND P1, PT, R216, RZ, PT ;  /* 0x000000ffd800720b */ /* 0x020fe20003f2d000 */
[----:B------:R-:W-:Y:S01]  /*1cf0*/  ULDC.64 UR4, c[0x0][0x5c8] ;  /* 0x0001720000047ab9 */ /* 0x000fe20000000a00 */
[----:B------:R-:W-:Y:S01]  /*1d00*/  ISETP.GT.AND P3, PT, R0, RZ, PT ;  /* 0x000000ff0000720c */ /* 0x000fe20003f64270 */
[----:B------:R-:W-:Y:S01]  /*1d10*/  IMAD R9, R221, UR4, RZ ;  /* 0x00000004dd097c24 */ /* 0x000fe2000f8e02ff */
[----:B------:R-:W-:Y:S01]  /*1d20*/  BSSY B0, `(.L_x_29) ;  /* 0x0000bcf000007945 */ /* 0x000fe20003800000 */
[----:B------:R-:W-:Y:S01]  /*1d30*/  IMAD.WIDE.U32 R6, R220, UR4, R6 ;  /* 0x00000004dc067c25 */ /* 0x000fe2000f8e0006 */
[----:B------:R-:W-:-:S03]  /*1d40*/  ISETP.GT.AND P0, PT, R3, RZ, P3 ;  /* 0x000000ff0300720c */ /* 0x000fc60001f04270 */
[----:B------:R-:W-:-:S04]  /*1d50*/  IMAD R9, R220, UR5, R9 ;  /* 0x00000005dc097c24 */ /* 0x000fc8000f8e0209 */
[----:B------:R-:W-:Y:S01]  /*1d60*/  IMAD.IADD R223, R7, 0x1, R9 ;  /* 0x0000000107df7824 */ /* 0x000fe200078e0209 */
[----:B------:R-:W-:Y:S06]  /*1d70*/  @!P1 BRA `(.L_x_30) ;  /* 0x00000084006c9947 */ /* 0x000fec0003800000 */
[----:B------:R-:W0:Y:S01]  /*1d80*/  LDC.64 R218, c[0x0][0x5b8] ;  /* 0x00016e00ffda7b82 */ /* 0x000e220000000a00 */
[----:B------:R-:W-:-:S07]  /*1d90*/  ULDC.64 UR6, c[0x0][0x5c0] ;  /* 0x0001700000067ab9 */ /* 0x000fce0000000a00 */
[----:B------:R-:W1:Y:S08]  /*1da0*/  LDC.64 R20, c[0x0][0x5b0] ;  /* 0x00016c00ff147b82 */ /* 0x000e700000000a00 */
[----:B------:R-:W2:Y:S01]  /*1db0*/  LDC.64 R14, c[0x0][0x5a8] ;  /* 0x00016a00ff0e7b82 */ /* 0x000ea20000000a00 */
[C---:B0-----:R-:W-:Y:S02]  /*1dc0*/  IMAD R8, R218.reuse, UR10, RZ ;  /* 0x0000000ada087c24 */ /* 0x041fe4000f8e02ff */
[----:B------:R-:W-:-:S04]  /*1dd0*/  IMAD.WIDE.U32 R12, R218, UR43, R4 ;  /* 0x0000002bda0c7c25 */ /* 0x000fc8000f8e0004 */
[----:B------:R-:W-:Y:S02]  /*1de0*/  IMAD R219, R219, UR43, R8 ;  /* 0x0000002bdbdb7c24 */ /* 0x000fe4000f8e0208 */
[-C--:B-1----:R-:W-:Y:S02]  /*1df0*/  IMAD R19, R221, R20.reuse, RZ ;  /* 0x00000014dd137224 */ /* 0x082fe400078e02ff */
[----:B------:R-:W-:Y:S02]  /*1e00*/  IMAD.IADD R11, R13, 0x1, R219 ;  /* 0x000000010d0b7824 */ /* 0x000fe400078e02db */
[----:B------:R-:W-:Y:S02]  /*1e10*/  IMAD.MOV.U32 R10, RZ, RZ, R12 ;  /* 0x000000ffff0a7224 */ /* 0x000fe400078e000c */
[C---:B------:R-:W-:Y:S02]  /*1e20*/  IMAD R19, R220.reuse, R21, R19 ;  /* 0x00000015dc137224 */ /* 0x040fe400078e0213 */
[----:B------:R-:W-:-:S04]  /*1e30*/  IMAD.WIDE.U32 R8, R220, R20, R10 ;  /* 0x00000014dc087225 */ /* 0x000fc800078e000a */
[----:B------:R-:W-:Y:S01]  /*1e40*/  IMAD.IADD R7, R9, 0x1, R19 ;  /* 0x0000000109077824 */ /* 0x000fe200078e0213 */
[----:B--2---:R-:W-:-:S04]  /*1e50*/  LEA R226, P1, R8, R14, 0x1 ;  /* 0x0000000e08e27211 */ /* 0x004fc800078208ff */
[----:B------:R-:W-:-:S05]  /*1e60*/  LEA.HI.X R227, R8, R15, R7, 0x1, P1 ;  /* 0x0000000f08e37211 */ /* 0x000fca00008f0c07 */
[----:B------:R-:W2:Y:S01]  /*1e70*/  @P0 LDG.E.LTC128B.U16 R224, desc[UR36][R226.64] ;  /* 0x00000024e2e00981 */ /* 0x000ea2000c1e1520 */
[C---:B------:R-:W-:Y:S01]  /*1e80*/  LEA R8, P1, R6.reuse, UR6, 0x1 ;  /* 0x0000000606087c11 */ /* 0x040fe2000f8208ff */
[----:B------:R-:W-:Y:S03]  /*1e90*/  BSSY B1, `(.L_x_31) ;  /* 0x0000011000017945 */ /* 0x000fe60003800000 */
[----:B------:R-:W-:Y:S01]  /*1ea0*/  LEA.HI.X R9, R6, UR7, R223, 0x1, P1 ;  /* 0x0000000706097c11 */ /* 0x000fe200088f0cdf */
[----:B------:R-:W-:-:S04]  /*1eb0*/  IMAD.WIDE.U32 R222, R220, R20, R4 ;  /* 0x00000014dcde7225 */ /* 0x000fc800078e0004 */
[----:B------:R-:W-:Y:S02]  /*1ec0*/  IMAD.IADD R223, R19, 0x1, R223 ;  /* 0x0000000113df7824 */ /* 0x000fe400078e02df */
[----:B------:R-:W-:-:S04]  /*1ed0*/  IMAD.WIDE.U32 R222, R218, UR43, R222 ;  /* 0x0000002bdade7c25 */ /* 0x000fc8000f8e00de */
[----:B--2---:R-:W-:-:S04]  /*1ee0*/  IMAD.U32 R7, R224, 0x10000, RZ ;  /* 0x00010000e0077824 */ /* 0x004fc800078e00ff */
[----:B------:R-:W-:-:S04]  /*1ef0*/  FMUL R7, R7, R216 ;  /* 0x000000d807077220 */ /* 0x000fc80000400000 */
[----:B------:R-:W-:-:S05]  /*1f00*/  FFMA R7, R120, R217, R7 ;  /* 0x000000d978077223 */ /* 0x000fca0000000007 */
[----:B------:R-:W-:-:S04]  /*1f10*/  F2FP.BF16.F32.PACK_AB R7, RZ, R7 ;  /* 0x00000007ff07723e */ /* 0x000fc800000010ff */
[----:B------:R-:W-:Y:S01]  /*1f20*/  PRMT R120, R7, 0x7610, R120 ;  /* 0x0000761007787816 */ /* 0x000fe20000000078 */
[----:B------:R-:W-:-:S04]  /*1f30*/  IMAD.IADD R7, R219, 0x1, R223 ;  /* 0x00000001db077824 */ /* 0x000fc800078e02df */
[----:B------:R0:W-:Y:S01]  /*1f40*/  @P0 STG.E.U16 desc[UR36][R8.64], R120 ;  /* 0x0000007808000986 */ /* 0x0001e2000c101524 */
[----:B------:R-:W-:-:S04]  /*1f50*/  LEA R6, P0, R222, R14, 0x1 ;  /* 0x0000000ede067211 */ /* 0x000fc800078008ff */
[----:B------:R-:W-:Y:S02]  /*1f60*/  LEA.HI.X R7, R222, R15, R7, 0x1, P0 ;  /* 0x0000000fde077211 */ /* 0x000fe400000f0c07 */
[----:B------:R-:W-:-:S13]  /*1f70*/  ISETP.GT.AND P0, PT, R3, 0x1, P3 ;  /* 0x000000010300780c */ /* 0x000fda0001f04270 */
[----:B0-----:R-:W-:Y:S05]  /*1f80*/  @!P0 BRA `(.L_x_32) ;  /* 0x0000000000048947 */ /* 0x001fea0003800000 */
[----:B------:R0:W5:Y:S02]  /*1f90*/  LDG.E.LTC128B.U16 R224, desc[UR36][R6.64+0x2] ;  /* 0x0000022406e07981 */ /* 0x000164000c1e1520 */
.L_x_32:
[----:B------:R-:W-:Y:S05]  /*1fa0*/  BSYNC B1 ;  /* 0x0000000000017941 */ /* 0x000fea0003800000 */
.L_x_31:
[----:B-----5:R-:W-:-:S04]  /*1fb0*/  IMAD.U32 R223, R224, 0x10000, RZ ;  /* 0x00010000e0df7824 */ /* 0x020fc800078e00ff */
[----:B------:R-:W-:-:S04]  /*1fc0*/  FMUL R120, R223, R216 ;  /* 0x000000d8df787220 */ /* 0x000fc80000400000 */
[----:B------:R-:W-:-:S05]  /*1fd0*/  FFMA R120, R121, R217, R120 ;  /* 0x000000d979787223 */ /* 0x000fca0000000078 */
[----:B------:R-:W-:-:S04]  /*1fe0*/  F2FP.BF16.F32.PACK_AB R120, RZ, R120 ;  /* 0x00000078ff78723e */ /* 0x000fc800000010ff */
[----:B------:R-:W-:Y:S01]  /*1ff0*/  PRMT R121, R120, 0x7610, R121 ;  /* 0x0000761078797816 */ /* 0x000fe20000000079 */
[----:B------:R-:W-:-:S04]  /*2000*/  IMAD.SHL.U32 R120, R20, 0x8, RZ ;  /* 0x0000000814787824 */ /* 0x000fc800078e00ff */
[----:B------:R1:W-:Y:S01]  /*2010*/  @P0 STG.E.U16 desc[UR36][R8.64+0x2], R121 ;  /* 0x0000027908000986 */ /* 0x0003e2000c101524 */
[----:B------:R-:W-:-:S04]  /*2020*/  ISETP.GT.AND P0, PT, R0, 0x8, PT ;  /* 0x000000080000780c */ /* 0x000fc80003f04270 */
[----:B------:R-:W-:Y:S02]  /*2030*/  ISETP.GT.AND P1, PT, R3, RZ, P0 ;  /* 0x000000ff0300720c */ /* 0x000fe40000724270 */
[----:B-1----:R-:W-:-:S03]  /*2040*/  SHF.L.U64.HI R121, R20, 0x3, R21 ;  /* 0x0000000314797819 */ /* 0x002fc60000010215 */
[----:B------:R-:W-:-:S05]  /*2050*/  IMAD.WIDE.U32 R222, R220, R20, R120 ;  /* 0x00000014dcde7225 */ /* 0x000fca00078e0078 */
[----:B------:R-:W-:Y:S02]  /*2060*/  IADD3 R19, R19, R223, RZ ;  /* 0x000000df13137210 */ /* 0x000fe40007ffe0ff */
[----:B------:R-:W-:-:S05]  /*2070*/  IADD3 R223, P2, R12, R222, RZ ;  /* 0x000000de0cdf7210 */ /* 0x000fca0007f5e0ff */
[----:B------:R-:W-:Y:S01]  /*2080*/  IMAD.X R226, R19, 0x1, R11, P2 ;  /* 0x0000000113e27824 */ /* 0x000fe200010e060b */
[----:B------:R-:W-:-:S04]  /*2090*/  LEA R228, P2, R223, R14, 0x1 ;  /* 0x0000000edfe47211 */ /* 0x000fc800078408ff */
[--C-:B------:R-:W-:Y:S02]  /*20a0*/  LEA.HI.X R229, R223, R15, R226.reuse, 0x1, P2 ;  /* 0x0000000fdfe57211 */ /* 0x100fe400010f0ce2 */
[----:B------:R-:W-:-:S06]  /*20b0*/  PRMT R226, R224, 0x7610, R226 ;  /* 0x00007610e0e27816 */ /* 0x000fcc00000000e2 */
[----:B------:R-:W2:Y:S01]  /*20c0*/  @P1 LDG.E.LTC128B.U16 R226, desc[UR36][R228.64] ;  /* 0x00000024e4e21981 */ /* 0x000ea2000c1e1520 */
[----:B------:R-:W-:Y:S01]  /*20d0*/  IADD3 R224, P2, R4, R222, RZ ;  /* 0x000000de04e07210 */ /* 0x000fe20007f5e0ff */
[----:B------:R-:W-:Y:S01]  /*20e0*/  IMAD.U32 R227, RZ, RZ, UR4 ;  /* 0x00000004ffe37e24 */ /* 0x000fe2000f8e00ff */
[----:B------:R-:W-:Y:S03]  /*20f0*/  BSSY B1, `(.L_x_33) ;  /* 0x0000014000017945 */ /* 0x000fe60003800000 */
[----:B------:R-:W-:Y:S02]  /*2100*/  IMAD.X R225, R5, 0x1, R19, P2 ;  /* 0x0000000105e17824 */ /* 0x000fe400010e0613 */
[----:B------:R-:W-:-:S04]  /*2110*/  IMAD.WIDE.U32 R224, R218, UR43, R224 ;  /* 0x0000002bdae07c25 */ /* 0x000fc8000f8e00e0 */
[----:B------:R-:W-:Y:S01]  /*2120*/  IMAD.IADD R19, R219, 0x1, R225 ;  /* 0x00000001db137824 */ /* 0x000fe200078e02e1 */
[----:B------:R-:W-:-:S04]  /*2130*/  LEA R222, P2, R224, R14, 0x1 ;  /* 0x0000000ee0de7211 */ /* 0x000fc800078408ff */
[----:B------:R-:W-:Y:S01]  /*2140*/  LEA.HI.X R223, R224, R15, R19, 0x1, P2 ;  /* 0x0000000fe0df7211 */ /* 0x000fe200010f0c13 */
[----:B------:R-:W-:-:S05]  /*2150*/  IMAD.U32 R224, RZ, RZ, UR5 ;  /* 0x00000005ffe07e24 */ /* 0x000fca000f8e00ff */
[----:B------:R-:W-:Y:S01]  /*2160*/  SHF.L.U64.HI R227, R227, 0x4, R224 ;  /* 0x00000004e3e37819 */ /* 0x000fe200000102e0 */
[----:B--2---:R-:W-:-:S04]  /*2170*/  IMAD.U32 R19, R226, 0x10000, RZ ;  /* 0x00010000e2137824 */ /* 0x004fc800078e00ff */
[----:B------:R-:W-:-:S04]  /*2180*/  FMUL R19, R19, R216 ;  /* 0x000000d813137220 */ /* 0x000fc80000400000 */
[----:B------:R-:W-:Y:S01]  /*2190*/  FFMA R122, R122, R217, R19 ;  /* 0x000000d97a7a7223 */ /* 0x000fe20000000013 */
[----:B------:R-:W-:-:S04]  /*21a0*/  IMAD.U32 R19, RZ, RZ, UR4 ;  /* 0x00000004ff137e24 */ /* 0x000fc8000f8e00ff */
[----:B------:R-:W-:Y:S01]  /*21b0*/  IMAD.SHL.U32 R19, R19, 0x10, RZ ;  /* 0x0000001013137824 */ /* 0x000fe200078e00ff */
[----:B------:R-:W-:-:S04]  /*21c0*/  F2FP.BF16.F32.PACK_AB R122, RZ, R122 ;  /* 0x0000007aff7a723e */ /* 0x000fc800000010ff */
[----:B------:R-:W-:-:S05]  /*21d0*/  IADD3 R224, P2, R19, R8, RZ ;  /* 0x0000000813e07210 */ /* 0x000fca0007f5e0ff */
[----:B------:R-:W-:-:S05]  /*21e0*/  IMAD.X R225, R227, 0x1, R9, P2 ;  /* 0x00000001e3e17824 */ /* 0x000fca00010e0609 */
[----:B------:R1:W-:Y:S01]  /*21f0*/  @P1 STG.E.U16 desc[UR36][R224.64], R122 ;  /* 0x0000007ae0001986 */ /* 0x0003e2000c101524 */
[----:B------:R-:W-:-:S13]  /*2200*/  ISETP.GT.AND P1, PT, R3, 0x1, P0 ;  /* 0x000000010300780c */ /* 0x000fda0000724270 */
[----:B-1----:R-:W-:Y:S05]  /*2210*/  @!P1 BRA `(.L_x_34) ;  /* 0x0000000000049947 */ /* 0x002fea0003800000 */
[----:B------:R1:W5:Y:S02]  /*2220*/  LDG.E.LTC128B.U16 R226, desc[UR36][R222.64+0x2] ;  /* 0x00000224dee27981 */ /* 0x000364000c1e1520 */
.L_x_34:
[----:B------:R-:W-:Y:S05]  /*2230*/  BSYNC B1 ;  /* 0x0000000000017941 */ /* 0x000fea0003800000 */
.L_x_33:
[----:B-----5:R-:W-:Y:S01]  /*2240*/  IMAD.U32 R229, R226, 0x10000, RZ ;  /* 0x00010000e2e57824 */ /* 0x020fe200078e00ff */
[----:B------:R-:W-:Y:S01]  /*2250*/  ISETP.GT.AND P2, PT, R3, 0x8, P3 ;  /* 0x000000080300780c */ /* 0x000fe20001f44270 */
[----:B------:R-:W-:Y:S02]  /*2260*/  BSSY B1, `(.L_x_35) ;  /* 0x000000a000017945 */ /* 0x000fe40003800000 */
[----:B------:R-:W-:-:S04]  /*2270*/  FMUL R122, R229, R216 ;  /* 0x000000d8e57a7220 */ /* 0x000fc80000400000 */
[----:B------:R-:W-:Y:S01]  /*2280*/  FFMA R122, R123, R217, R122 ;  /* 0x000000d97b7a7223 */ /* 0x000fe2000000007a */
[----:B------:R-:W-:-:S04]  /*2290*/  @P1 MOV R123, R225 ;  /* 0x000000e1007b1202 */ /* 0x000fc80000000f00 */
[----:B------:R-:W-:-:S04]  /*22a0*/  F2FP.BF16.F32.PACK_AB R122, RZ, R122 ;  /* 0x0000007aff7a723e */ /* 0x000fc800000010ff */
[----:B------:R-:W-:Y:S01]  /*22b0*/  PRMT R228, R122, 0x7610, R228 ;  /* 0x000076107ae47816 */ /* 0x000fe200000000e4 */
[----:B------:R-:W-:-:S05]  /*22c0*/  @P1 IMAD.MOV.U32 R122, RZ, RZ, R224 ;  /* 0x000000ffff7a1224 */ /* 0x000fca00078e00e0 */
[----:B------:R2:W-:Y:S01]  /*22d0*/  @P1 STG.E.U16 desc[UR36][R122.64+0x2], R228 ;  /* 0x000002e47a001986 */ /* 0x0005e2000c101524 */
[----:B------:R-:W-:Y:S05]  /*22e0*/  @!P2 BRA `(.L_x_36) ;  /* 0x000000000004a947 */ /* 0x000fea0003800000 */
[----:B------:R3:W5:Y:S02]  /*22f0*/  LDG.E.LTC128B.U16 R226, desc[UR36][R6.64+0x10] ;  /* 0x0000102406e27981 */ /* 0x000764000c1e1520 */
.L_x_36:
[----:B------:R-:W-:Y:S05]  /*2300*/  BSYNC B1 ;  /* 0x0000000000017941 */ /* 0x000fea0003800000 */
.L_x_35:
[----:B--2--5:R-:W-:Y:S01]  /*2310*/  IMAD.U32 R123, R226, 0x10000, RZ ;  /* 0x00010000e27b7824 */ /* 0x024fe200078e00ff */
[----:B------:R-:W-:Y:S01]  /*2320*/  ISETP.GT.AND P1, PT, R3, 0x9, P3 ;  /* 0x000000090300780c */ /* 0x000fe20001f24270 */
[----:B------:R-:W-:Y:S02]  /*2330*/  BSSY B1, `(.L_x_37) ;  /* 0x0000007000017945 */ /* 0x000fe40003800000 */
[----:B------:R-:W-:-:S04]  /*2340*/  FMUL R123, R123, R216 ;  /* 0x000000d87b7b7220 */ /* 0x000fc80000400000 */
[----:B------:R-:W-:-:S05]  /*2350*/  FFMA R123, R124, R217, R123 ;  /* 0x000000d97c7b7223 */ /* 0x000fca000000007b */
[----:B------:R-:W-:-:S05]  /*2360*/  F2FP.BF16.F32.PACK_AB R123, RZ, R123 ;  /* 0x0000007bff7b723e */ /* 0x000fca00000010ff */
[----:B------:R2:W-:Y:S01]  /*2370*/  @P2 STG.E.U16 desc[UR36][R8.64+0x10], R123 ;  /* 0x0000107b08002986 */ /* 0x0005e2000c101524 */
[----:B------:R-:W-:Y:S05]  /*2380*/  @!P1 BRA `(.L_x_38) ;  /* 0x0000000000049947 */ /* 0x000fea0003800000 */
[----:B------:R4:W5:Y:S02]  /*2390*/  LDG.E.LTC128B.U16 R226, desc[UR36][R6.64+0x12] ;  /* 0x0000122406e27981 */ /* 0x000964000c1e1520 */
.L_x_38:
[----:B------:R-:W-:Y:S05]  /*23a0*/  BSYNC B1 ;  /* 0x0000000000017941 */ /* 0x000fea0003800000 */
.L_x_37:
        /* <DEDUP_REMOVED lines=9> */
.L_x_40:
[----:B------:R-:W-:Y:S05]  /*2440*/  BSYNC B1 ;  /* 0x0000000000017941 */ /* 0x000fea0003800000 */
.L_x_39:
[----:B-----5:R-:W-:Y:S01]  /*2450*/  IMAD.U32 R123, R226, 0x10000, RZ ;  /* 0x00010000e27b7824 */ /* 0x020fe200078e00ff */
[----:B------:R-:W-:Y:S01]  /*2460*/  ISETP.GT.AND P1, PT, R3, 0x9, P0 ;  /* 0x000000090300780c */ /* 0x000fe20000724270 */
[----:B--2---:R-:W-:Y:S01]  /*2470*/  @P2 IMAD.MOV.U32 R122, RZ, RZ, R224 ;  /* 0x000000ffff7a2224 */ /* 0x004fe200078e00e0 */
[----:B------:R-:W-:Y:S01]  /*2480*/  BSSY B1, `(.L_x_41) ;  /* 0x0000009000017945 */ /* 0x000fe20003800000 */
[----:B------:R-:W-:-:S04]  /*2490*/  FMUL R123, R123, R216 ;  /* 0x000000d87b7b7220 */ /* 0x000fc80000400000 */
[----:B------:R-:W-:-:S05]  /*24a0*/  FFMA R123, R126, R217, R123 ;  /* 0x000000d97e7b7223 */ /* 0x000fca000000007b */
[----:B------:R-:W-:-:S04]  /*24b0*/  F2FP.BF16.F32.PACK_AB R123, RZ, R123 ;  /* 0x0000007bff7b723e */ /* 0x000fc800000010ff */
[----:B------:R-:W-:Y:S01]  /*24c0*/  PRMT R124, R123, 0x7610, R124 ;  /* 0x000076107b7c7816 */ /* 0x000fe2000000007c */
[----:B------:R-:W-:-:S05]  /*24d0*/  @P2 IMAD.MOV.U32 R123, RZ, RZ, R225 ;  /* 0x000000ffff7b2224 */ /* 0x000fca00078e00e1 */
[----:B------:R2:W-:Y:S01]  /*24e0*/  @P2 STG.E.U16 desc[UR36][R122.64+0x10], R124 ;  /* 0x0000107c7a002986 */ /* 0x0005e2000c101524 */
[----:B------:R-:W-:Y:S05]  /*24f0*/  @!P1 BRA `(.L_x_42) ;  /* 0x0000000000049947 */ /* 0x000fea0003800000 */
[----:B------:R0:W5:Y:S02]  /*2500*/  LDG.E.LTC128B.U16 R226, desc[UR36][R222.64+0x12] ;  /* 0x00001224dee27981 */ /* 0x000164000c1e1520 */
.L_x_42:
[----:B------:R-:W-:Y:S05]  /*2510*/  BSYNC B1 ;  /* 0x0000000000017941 */ /* 0x000fea0003800000 */
.L_x_41:
[----:B--2--5:R-:W-:Y:S01]  /*2520*/  IMAD.U32 R123, R226, 0x10000, RZ ;  /* 0x00010000e27b7824 */ /* 0x024fe200078e00ff */
[----:B------:R-:W-:Y:S01]  /*2530*/  ISETP.GT.AND P2, PT, R3, 0x10, P3 ;  /* 0x000000100300780c */ /* 0x000fe20001f44270 */
[----:B------:R-:W-:Y:S02]  /*2540*/  BSSY B1, `(.L_x_43) ;  /* 0x000000a000017945 */ /* 0x000fe40003800000 */
[----:B------:R-:W-:Y:S01]  /*2550*/  FMUL R122, R123, R216 ;  /* 0x000000d87b7a7220 */ /* 0x000fe20000400000 */
[----:B------:R-:W-:-:S03]  /*2560*/  @P1 IMAD.MOV.U32 R123, RZ, RZ, R225 ;  /* 0x000000ffff7b1224 */ /* 0x000fc600078e00e1 */
[----:B------:R-:W-:-:S05]  /*2570*/  FFMA R122, R127, R217, R122 ;  /* 0x000000d97f7a7223 */ /* 0x000fca000000007a */
[----:B------:R-:W-:-:S04]  /*2580*/  F2FP.BF16.F32.PACK_AB R122, RZ, R122 ;  /* 0x0000007aff7a723e */ /* 0x000fc800000010ff */
[----:B------:R-:W-:Y:S01]  /*2590*/  PRMT R124, R122, 0x7610, R124 ;  /* 0x000076107a7c7816 */ /* 0x000fe2000000007c */
[----:B------:R-:W-:-:S05]  /*25a0*/  @P1 IMAD.MOV.U32 R122, RZ, RZ, R224 ;  /* 0x000000ffff7a1224 */ /* 0x000fca00078e00e0 */
[----:B------:R2:W-:Y:S01]  /*25b0*/  @P1 STG.E.U16 desc[UR36][R122.64+0x12], R124 ;  /* 0x0000127c7a001986 */ /* 0x0005e2000c101524 */
[----:B------:R-:W-:Y:S05]  /*25c0*/  @!P2 BRA `(.L_x_44) ;  /* 0x000000000004a947 */ /* 0x000fea0003800000 */
[----:B------:R0:W5:Y:S02]  /*25d0*/  LDG.E.LTC128B.U16 R226, desc[UR36][R6.64+0x20] ;  /* 0x0000202406e27981 */ /* 0x000164000c1e1520 */
.L_x_44:
[----:B------:R-:W-:Y:S05]  /*25e0*/  BSYNC B1 ;  /* 0x0000000000017941 */ /* 0x000fea0003800000 */
.L_x_43:
        /* <DEDUP_REMOVED lines=9> */
.L_x_46:
[----:B------:R-:W-:Y:S05]  /*2680*/  BSYNC B1 ;  /* 0x0000000000017941 */ /* 0x000fea0003800000 */
.L_x_45:
        /* <DEDUP_REMOVED lines=9> */
.L_x_48:
[----:B------:R-:W-:Y:S05]  /*2720*/  BSYNC B1 ;  /* 0x0000000000017941 */ /* 0x000fea0003800000 */
.L_x_47:
[----:B-----5:R-:W-:Y:S01]  /*2730*/  IMAD.U32 R123, R226, 0x10000, RZ ;  /* 0x00010000e27b7824 */ /* 0x020fe200078e00ff */
[----:B--2---:R-:W-:Y:S01]  /*2740*/  @P2 MOV R122, R224 ;  /* 0x000000e0007a2202 */ /* 0x004fe20000000f00 */
[----:B------:R-:W-:Y:S01]  /*2750*/  BSSY B1, `(.L_x_49) ;  /* 0x000000a000017945 */ /* 0x000fe20003800000 */
[----:B------:R-:W-:Y:S01]  /*2760*/  ISETP.GT.AND P1, PT, R3, 0x11, P0 ;  /* 0x000000110300780c */ /* 0x000fe20000724270 */
        /* <DEDUP_REMOVED lines=8> */
.L_x_50:
[----:B------:R-:W-:Y:S05]  /*27f0*/  BSYNC B1 ;  /* 0x0000000000017941 */ /* 0x000fea0003800000 */
.L_x_49:
        /* <DEDUP_REMOVED lines=12> */
.L_x_52:
[----:B------:R-:W-:Y:S05]  /*28c0*/  BSYNC B1 ;  /* 0x0000000000017941 */ /* 0x000fea0003800000 */
.L_x_51:
        /* <DEDUP_REMOVED lines=9> */
.L_x_54:
[----:B------:R-:W-:Y:S05]  /*2960*/  BSYNC B1 ;  /* 0x0000000000017941 */ /* 0x000fea0003800000 */
.L_x_53:
        /* <DEDUP_REMOVED lines=9> */
.L_x_56:
[----:B------:R-:W-:Y:S05]  /*2a00*/  BSYNC B1 ;  /* 0x0000000000017941 */ /* 0x000fea0003800000 */
.L_x_55:
        /* <DEDUP_REMOVED lines=12> */
.L_x_58:
[----:B------:R-:W-:Y:S05]  /*2ad0*/  BSYNC B1 ;  /* 0x0000000000017941 */ /* 0x000fea0003800000 */
.L_x_57:
[----:B--2--5:R-:W-:Y:S01]  /*2ae0*/  IMAD.U32 R123, R226, 0x10000, RZ ;  /* 0x00010000e27b7824 */ /* 0x024fe200078e00ff */
[----:B------:R-:W-:Y:S01]  /*2af0*/  ISETP.GT.AND P2, PT, R3, 0x20, P3 ;  /* 0x000000200300780c */ /* 0x000fe20001f44270 */
[----:B------:R-:W-:Y:S02]  /*2b00*/  BSSY B1, `(.L_x_59) ;  /* 0x000000a000017945 */ /* 0x000fe40003800000 */
[----:B------:R-:W-:Y:S01]  /*2b10*/  FMUL R122, R123, R216 ;  /* 0x000000d87b7a7220 */ /* 0x000fe20000400000 */
[----:B------:R-:W-:-:S03]  /*2b20*/  @P1 MOV R123, R225 ;  /* 0x000000e1007b1202 */ /* 0x000fc60000000f00 */
[----:B------:R-:W-:-:S05]  /*2b30*/  FFMA R122, R135, R217, R122 ;  /* 0x000000d9877a7223 */ /* 0x000fca000000007a */
[----:B------:R-:W-:-:S04]  /*2b40*/  F2FP.BF16.F32.PACK_AB R122, RZ, R122 ;  /* 0x0000007aff7a723e */ /* 0x000fc800000010ff */
[----:B------:R-:W-:Y:S01]  /*2b50*/  PRMT R124, R122, 0x7610, R124 ;  /* 0x000076107a7c7816 */ /* 0x000fe2000000007c */
[----:B------:R-:W-:-:S05]  /*2b60*/  @P1 IMAD.MOV.U32 R122, RZ, RZ, R224 ;  /* 0x000000ffff7a1224 */ /* 0x000fca00078e00e0 */
[----:B------:R2:W-:Y:S01]  /*2b70*/  @P1 STG.E.U16 desc[UR36][R122.64+0x32], R124 ;  /* 0x0000327c7a001986 */ /* 0x0005e2000c101524 */
[----:B------:R-:W-:Y:S05]  /*2b80*/  @!P2 BRA `(.L_x_60) ;  /* 0x000000000004a947 */ /* 0x000fea0003800000 */
[----:B------:R0:W5:Y:S02]  /*2b90*/  LDG.E.LTC128B.U16 R226, desc[UR36][R6.64+0x40] ;  /* 0x0000402406e27981 */ /* 0x000164000c1e1520 */
.L_x_60:
[----:B------:R-:W-:Y:S05]  /*2ba0*/  BSYNC B1 ;  /* 0x0000000000017941 */ /* 0x000fea0003800000 */
.L_x_59:
        /* <DEDUP_REMOVED lines=9> */
.L_x_62:
[----:B------:R-:W-:Y:S05]  /*2c40*/  BSYNC B1 ;  /* 0x0000000000017941 */ /* 0x000fea0003800000 */
.L_x_61:
        /* <DEDUP_REMOVED lines=9> */
.L_x_64:
[----:B------:R-:W-:Y:S05]  /*2ce0*/  BSYNC B1 ;  /* 0x0000000000017941 */ /* 0x000fea0003800000 */
.L_x_63:
        /* <DEDUP_REMOVED lines=12> */
.L_x_66:
[----:B------:R-:W-:Y:S05]  /*2db0*/  BSYNC B1 ;  /* 0x0000000000017941 */ /* 0x000fea0003800000 */
.L_x_65:
        /* <DEDUP_REMOVED lines=12> */
.L_x_68:
[----:B------:R-:W-:Y:S05]  /*2e80*/  BSYNC B1 ;  /* 0x0000000000017941 */ /* 0x000fea0003800000 */
.L_x_67:
        /* <DEDUP_REMOVED lines=9> */
.L_x_70:
[----:B------:R-:W-:Y:S05]  /*2f20*/  BSYNC B1 ;  /* 0x0000000000017941 */ /* 0x000fea0003800000 */
.L_x_69:
        /* <DEDUP_REMOVED lines=9> */
.L_x_72:
[----:B------:R-:W-:Y:S05]  /*2fc0*/  BSYNC B1 ;  /* 0x0000000000017941 */ /* 0x000fea0003800000 */
.L_x_71:
        /* <DEDUP_REMOVED lines=12> */
.L_x_74:
[----:B------:R-:W-:Y:S05]  /*3090*/  BSYNC B1 ;  /* 0x0000000000017941 */ /* 0x000fea0003800000 */
.L_x_73:
        /* <DEDUP_REMOVED lines=12> */
.L_x_76:
[----:B------:R-:W-:Y:S05]  /*3160*/  BSYNC B1 ;  /* 0x0000000000017941 */ /* 0x000fea0003800000 */
.L_x_75:
        /* <DEDUP_REMOVED lines=9> */
.L_x_78:
[----:B------:R-:W-:Y:S05]  /*3200*/  BSYNC B1 ;  /* 0x0000000000017941 */ /* 0x000fea0003800000 */
.L_x_77:
        /* <DEDUP_REMOVED lines=9> */
.L_x_80:
[----:B------:R-:W-:Y:S05]  /*32a0*/  BSYNC B1 ;  /* 0x0000000000017941 */ /* 0x000fea0003800000 */
.L_x_79:
        /* <DEDUP_REMOVED lines=12> */
.L_x_82:
[----:B------:R-:W-:Y:S05]  /*3370*/  BSYNC B1 ;  /* 0x0000000000017941 */ /* 0x000fea0003800000 */
.L_x_81:
        /* <DEDUP_REMOVED lines=12> */
.L_x_84:
[----:B------:R-:W-:Y:S05]  /*3440*/  BSYNC B1 ;  /* 0x0000000000017941 */ /* 0x000fea0003800000 */
.L_x_83:
        /* <DEDUP_REMOVED lines=9> */
.L_x_86:
[----:B------:R-:W-:Y:S05]  /*34e0*/  BSYNC B1 ;  /* 0x0000000000017941 */ /* 0x000fea0003800000 */
.L_x_85:
        /* <DEDUP_REMOVED lines=9> */
.L_x_88:
[----:B------:R-:W-:Y:S05]  /*3580*/  BSYNC B1 ;  /* 0x0000000000017941 */ /* 0x000fea0003800000 */
.L_x_87:
        /* <DEDUP_REMOVED lines=12> */
.L_x_90:
[----:B------:R-:W-:Y:S05]  /*3650*/  BSYNC B1 ;  /* 0x0000000000017941 */ /* 0x000fea0003800000 */
.L_x_89:
        /* <DEDUP_REMOVED lines=12> */
.L_x_92:
[----:B------:R-:W-:Y:S05]  /*3720*/  BSYNC B1 ;  /* 0x0000000000017941 */ /* 0x000fea0003800000 */
.L_x_91:
        /* <DEDUP_REMOVED lines=9> */
.L_x_94:
[----:B------:R-:W-:Y:S05]  /*37c0*/  BSYNC B1 ;  /* 0x0000000000017941 */ /* 0x000fea0003800000 */
.L_x_93:
        /* <DEDUP_REMOVED lines=9> */
.L_x_96:
[----:B------:R-:W-:Y:S05]  /*3860*/  BSYNC B1 ;  /* 0x0000000000017941 */ /* 0x000fea0003800000 */
.L_x_95:
        /* <DEDUP_REMOVED lines=12> */
.L_x_98:
[----:B------:R-:W-:Y:S05]  /*3930*/  BSYNC B1 ;  /* 0x0000000000017941 */ /* 0x000fea0003800000 */
.L_x_97:
        /* <DEDUP_REMOVED lines=12> */
.L_x_100:
[----:B------:R-:W-:Y:S05]  /*3a00*/  BSYNC B1 ;  /* 0x0000000000017941 */ /* 0x000fea0003800000 */
.L_x_99:
        /* <DEDUP_REMOVED lines=9> */
.L_x_102:
[----:B------:R-:W-:Y:S05]  /*3aa0*/  BSYNC B1 ;  /* 0x0000000000017941 */ /* 0x000fea0003800000 */
.L_x_101:
        /* <DEDUP_REMOVED lines=9> */
.L_x_104:
[----:B------:R-:W-:Y:S05]  /*3b40*/  BSYNC B1 ;  /* 0x0000000000017941 */ /* 0x000fea0003800000 */
.L_x_103:
        /* <DEDUP_REMOVED lines=12> */
.L_x_106:
[----:B------:R-:W-:Y:S05]  /*3c10*/  BSYNC B1 ;  /* 0x0000000000017941 */ /* 0x000fea0003800000 */
.L_x_105:
        /* <DEDUP_REMOVED lines=12> */
.L_x_108:
[----:B------:R-:W-:Y:S05]  /*3ce0*/  BSYNC B1 ;  /* 0x0000000000017941 */ /* 0x000fea0003800000 */
.L_x_107:
        /* <DEDUP_REMOVED lines=9> */
.L_x_110:
[----:B------:R-:W-:Y:S05]  /*3d80*/  BSYNC B1 ;  /* 0x0000000000017941 */ /* 0x000fea0003800000 */
.L_x_109:
        /* <DEDUP_REMOVED lines=9> */
.L_x_112:
[----:B------:R-:W-:Y:S05]  /*3e20*/  BSYNC B1 ;  /* 0x0000000000017941 */ /* 0x000fea0003800000 */
.L_x_111:
        /* <DEDUP_REMOVED lines=12> */
.L_x_114:
[----:B------:R-:W-:Y:S05]  /*3ef0*/  BSYNC B1 ;  /* 0x0000000000017941 */ /* 0x000fea0003800000 */
.L_x_113:
        /* <DEDUP_REMOVED lines=12> */
.L_x_116:
[----:B------:R-:W-:Y:S05]  /*3fc0*/  BSYNC B1 ;  /* 0x0000000000017941 */ /* 0x000fea0003800000 */
.L_x_115:
        /* <DEDUP_REMOVED lines=9> */
.L_x_118:
[----:B------:R-:W-:Y:S05]  /*4060*/  BSYNC B1 ;  /* 0x0000000000017941 */ /* 0x000fea0003800000 */
.L_x_117:
        /* <DEDUP_REMOVED lines=9> */
.L_x_120:
[----:B------:R-:W-:Y:S05]  /*4100*/  BSYNC B1 ;  /* 0x0000000000017941 */ /* 0x000fea0003800000 */
.L_x_119:
        /* <DEDUP_REMOVED lines=12> */
.L_x_122:
[----:B------:R-:W-:Y:S05]  /*41d0*/  BSYNC B1 ;  /* 0x0000000000017941 */ /* 0x000fea0003800000 */
.L_x_121:
        /* <DEDUP_REMOVED lines=12> */
.L_x_124:
[----:B------:R-:W-:Y:S05]  /*42a0*/  BSYNC B1 ;  /* 0x0000000000017941 */ /* 0x000fea0003800000 */
.L_x_123:
        /* <DEDUP_REMOVED lines=9> */
.L_x_126:
[----:B------:R-:W-:Y:S05]  /*4340*/  BSYNC B1 ;  /* 0x0000000000017941 */ /* 0x000fea0003800000 */
.L_x_125:
        /* <DEDUP_REMOVED lines=9> */
.L_x_128:
[----:B------:R-:W-:Y:S05]  /*43e0*/  BSYNC B1 ;  /* 0x0000000000017941 */ /* 0x000fea0003800000 */
.L_x_127:
        /* <DEDUP_REMOVED lines=12> */
.L_x_130:
[----:B------:R-:W-:Y:S05]  /*44b0*/  BSYNC B1 ;  /* 0x0000000000017941 */ /* 0x000fea0003800000 */
.L_x_129:
        /* <DEDUP_REMOVED lines=12> */
.L_x_132:
[----:B------:R-:W-:Y:S05]  /*4580*/  BSYNC B1 ;  /* 0x0000000000017941 */ /* 0x000fea0003800000 */
.L_x_131:
        /* <DEDUP_REMOVED lines=9> */
.L_x_134:
[----:B------:R-:W-:Y:S05]  /*4620*/  BSYNC B1 ;  /* 0x0000000000017941 */ /* 0x000fea0003800000 */
.L_x_133:
        /* <DEDUP_REMOVED lines=9> */
.L_x_136:
[----:B------:R-:W-:Y:S05]  /*46c0*/  BSYNC B1 ;  /* 0x0000000000017941 */ /* 0x000fea0003800000 */
.L_x_135:
        /* <DEDUP_REMOVED lines=12> */
.L_x_138:
[----:B------:R-:W-:Y:S05]  /*4790*/  BSYNC B1 ;  /* 0x0000000000017941 */ /* 0x000fea0003800000 */
.L_x_137:
        /* <DEDUP_REMOVED lines=12> */
.L_x_140:
[----:B------:R-:W-:Y:S05]  /*4860*/  BSYNC B1 ;  /* 0x0000000000017941 */ /* 0x000fea0003800000 */
.L_x_139:
        /* <DEDUP_REMOVED lines=9> */
.L_x_142:
[----:B------:R-:W-:Y:S05]  /*4900*/  BSYNC B1 ;  /* 0x0000000000017941 */ /* 0x000fea0003800000 */
.L_x_141:
        /* <DEDUP_REMOVED lines=9> */
.L_x_144:
[----:B------:R-:W-:Y:S05]  /*49a0*/  BSYNC B1 ;  /* 0x0000000000017941 */ /* 0x000fea0003800000 */
.L_x_143:
        /* <DEDUP_REMOVED lines=12> */
.L_x_146:
[----:B------:R-:W-:Y:S05]  /*4a70*/  BSYNC B1 ;  /* 0x0000000000017941 */ /* 0x000fea0003800000 */
.L_x_145:
        /* <DEDUP_REMOVED lines=12> */
.L_x_148:
[----:B------:R-:W-:Y:S05]  /*4b40*/  BSYNC B1 ;  /* 0x0000000000017941 */ /* 0x000fea0003800000 */
.L_x_147:
        /* <DEDUP_REMOVED lines=9> */
.L_x_150:
[----:B------:R-:W-:Y:S05]  /*4be0*/  BSYNC B1 ;  /* 0x0000000000017941 */ /* 0x000fea0003800000 */
.L_x_149:
        /* <DEDUP_REMOVED lines=9> */
.L_x_152:
[----:B------:R-:W-:Y:S05]  /*4c80*/  BSYNC B1 ;  /* 0x0000000000017941 */ /* 0x000fea0003800000 */
.L_x_151:
        /* <DEDUP_REMOVED lines=12> */
.L_x_154:
[----:B------:R-:W-:Y:S05]  /*4d50*/  BSYNC B1 ;  /* 0x0000000000017941 */ /* 0x000fea0003800000 */
.L_x_153:
        /* <DEDUP_REMOVED lines=12> */
.L_x_156:
[----:B------:R-:W-:Y:S05]  /*4e20*/  BSYNC B1 ;  /* 0x0000000000017941 */ /* 0x000fea0003800000 */
.L_x_155:
        /* <DEDUP_REMOVED lines=9> */
.L_x_158:
[----:B------:R-:W-:Y:S05]  /*4ec0*/  BSYNC B1 ;  /* 0x0000000000017941 */ /* 0x000fea0003800000 */
.L_x_157:
        /* <DEDUP_REMOVED lines=9> */
.L_x_160:
[----:B------:R-:W-:Y:S05]  /*4f60*/  BSYNC B1 ;  /* 0x0000000000017941 */ /* 0x000fea0003800000 */
.L_x_159:
        /* <DEDUP_REMOVED lines=12> */
.L_x_162:
[----:B------:R-:W-:Y:S05]  /*5030*/  BSYNC B1 ;  /* 0x0000000000017941 */ /* 0x000fea0003800000 */
.L_x_161:
        /* <DEDUP_REMOVED lines=12> */
.L_x_164:
[----:B------:R-:W-:Y:S05]  /*5100*/  BSYNC B1 ;  /* 0x0000000000017941 */ /* 0x000fea0003800000 */
.L_x_163:
        /* <DEDUP_REMOVED lines=9> */
.L_x_166:
[----:B------:R-:W-:Y:S05]  /*51a0*/  BSYNC B1 ;  /* 0x0000000000017941 */ /* 0x000fea0003800000 */
.L_x_165:
        /* <DEDUP_REMOVED lines=9> */
.L_x_168:
[----:B------:R-:W-:Y:S05]  /*5240*/  BSYNC B1 ;  /* 0x0000000000017941 */ /* 0x000fea0003800000 */
.L_x_167:
        /* <DEDUP_REMOVED lines=12> */
.L_x_170:
[----:B------:R-:W-:Y:S05]  /*5310*/  BSYNC B1 ;  /* 0x0000000000017941 */ /* 0x000fea0003800000 */
.L_x_169:
        /* <DEDUP_REMOVED lines=12> */
.L_x_172:
[----:B------:R-:W-:Y:S05]  /*53e0*/  BSYNC B1 ;  /* 0x0000000000017941 */ /* 0x000fea0003800000 */
.L_x_171:
        /* <DEDUP_REMOVED lines=9> */
.L_x_174:
[----:B------:R-:W-:Y:S05]  /*5480*/  BSYNC B1 ;  /* 0x0000000000017941 */ /* 0x000fea0003800000 */
.L_x_173:
        /* <DEDUP_REMOVED lines=9> */
.L_x_176:
[----:B------:R-:W-:Y:S05]  /*5520*/  BSYNC B1 ;  /* 0x0000000000017941 */ /* 0x000fea0003800000 */
.L_x_175:
        /* <DEDUP_REMOVED lines=12> */
.L_x_178:
[----:B------:R-:W-:Y:S05]  /*55f0*/  BSYNC B1 ;  /* 0x0000000000017941 */ /* 0x000fea0003800000 */
.L_x_177:
        /* <DEDUP_REMOVED lines=12> */
.L_x_180:
[----:B------:R-:W-:Y:S05]  /*56c0*/  BSYNC B1 ;  /* 0x0000000000017941 */ /* 0x000fea0003800000 */
.L_x_179:
        /* <DEDUP_REMOVED lines=9> */
.L_x_182:
[----:B------:R-:W-:Y:S05]  /*5760*/  BSYNC B1 ;  /* 0x0000000000017941 */ /* 0x000fea0003800000 */
.L_x_181:
        /* <DEDUP_REMOVED lines=9> */
.L_x_184:
[----:B------:R-:W-:Y:S05]  /*5800*/  BSYNC B1 ;  /* 0x0000000000017941 */ /* 0x000fea0003800000 */
.L_x_183:
        /* <DEDUP_REMOVED lines=12> */
.L_x_186:
[----:B------:R-:W-:Y:S05]  /*58d0*/  BSYNC B1 ;  /* 0x0000000000017941 */ /* 0x000fea0003800000 */
.L_x_185:
        /* <DEDUP_REMOVED lines=12> */
.L_x_188:
[----:B------:R-:W-:Y:S05]  /*59a0*/  BSYNC B1 ;  /* 0x0000000000017941 */ /* 0x000fea0003800000 */
.L_x_187:
        /* <DEDUP_REMOVED lines=9> */
.L_x_190:
[----:B------:R-:W-:Y:S05]  /*5a40*/  BSYNC B1 ;  /* 0x0000000000017941 */ /* 0x000fea0003800000 */
.L_x_189:
        /* <DEDUP_REMOVED lines=9> */
.L_x_192:
[----:B------:R-:W-:Y:S05]  /*5ae0*/  BSYNC B1 ;  /* 0x0000000000017941 */ /* 0x000fea0003800000 */
.L_x_191:
        /* <DEDUP_REMOVED lines=12> */
.L_x_194:
[----:B------:R-:W-:Y:S05]  /*5bb0*/  BSYNC B1 ;  /* 0x0000000000017941 */ /* 0x000fea0003800000 */
.L_x_193:
        /* <DEDUP_REMOVED lines=12> */
.L_x_196:
[----:B------:R-:W-:Y:S05]  /*5c80*/  BSYNC B1 ;  /* 0x0000000000017941 */ /* 0x000fea0003800000 */
.L_x_195:
        /* <DEDUP_REMOVED lines=9> */
.L_x_198:
[----:B------:R-:W-:Y:S05]  /*5d20*/  BSYNC B1 ;  /* 0x0000000000017941 */ /* 0x000fea0003800000 */
.L_x_197:
        /* <DEDUP_REMOVED lines=9> */
.L_x_200:
[----:B------:R-:W-:Y:S05]  /*5dc0*/  BSYNC B1 ;  /* 0x0000000000017941 */ /* 0x000fea0003800000 */
.L_x_199:
        /* <DEDUP_REMOVED lines=12> */
.L_x_202:
[----:B------:R-:W-:Y:S05]  /*5e90*/  BSYNC B1 ;  /* 0x0000000000017941 */ /* 0x000fea0003800000 */
.L_x_201:
        /* <DEDUP_REMOVED lines=12> */
.L_x_204:
[----:B------:R-:W-:Y:S05]  /*5f60*/  BSYNC B1 ;  /* 0x0000000000017941 */ /* 0x000fea0003800000 */
.L_x_203:
        /* <DEDUP_REMOVED lines=9> */
.L_x_206:
[----:B------:R-:W-:Y:S05]  /*6000*/  BSYNC B1 ;  /* 0x0000000000017941 */ /* 0x000fea0003800000 */
.L_x_205:
        /* <DEDUP_REMOVED lines=9> */
.L_x_208:
[----:B------:R-:W-:Y:S05]  /*60a0*/  BSYNC B1 ;  /* 0x0000000000017941 */ /* 0x000fea0003800000 */
.L_x_207:
        /* <DEDUP_REMOVED lines=12> */
.L_x_210:
[----:B------:R-:W-:Y:S05]  /*6170*/  BSYNC B1 ;  /* 0x0000000000017941 */ /* 0x000fea0003800000 */
.L_x_209:
        /* <DEDUP_REMOVED lines=12> */
.L_x_212:
[----:B------:R-:W-:Y:S05]  /*6240*/  BSYNC B1 ;  /* 0x0000000000017941 */ /* 0x000fea0003800000 */
.L_x_211:
        /* <DEDUP_REMOVED lines=9> */
.L_x_214:
[----:B------:R-:W-:Y:S05]  /*62e0*/  BSYNC B1 ;  /* 0x0000000000017941 */ /* 0x000fea0003800000 */
.L_x_213:
[----:B0--345:R-:W-:Y:S01]  /*62f0*/  IMAD.U32 R7, R226, 0x10000, RZ ;  /* 0x00010000e2077824 */ /* 0x039fe200078e00ff */
        /* <DEDUP_REMOVED lines=11> */
.L_x_216:
[----:B------:R-:W-:Y:S05]  /*63b0*/  BSYNC B1 ;  /* 0x0000000000017941 */ /* 0x000fea0003800000 */
.L_x_215:
[----:B0----5:R-:W-:Y:S01]  /*63c0*/  IMAD.U32 R7, R226, 0x10000, RZ ;  /* 0x00010000e2077824 */ /* 0x021fe200078e00ff */
[----:B------:R-:W-:Y:S01]  /*63d0*/  ISETP.GT.AND P1, PT, R3, 0xb9, P0 ;  /* 0x000000b90300780c */ /* 0x000fe20000724270 */
[----:B------:R-:W-:Y:S01]  /*63e0*/  @P2 IMAD.MOV.U32 R6, RZ, RZ, R224 ;  /* 0x000000ffff062224 */ /* 0x000fe200078e00e0 */
[----:B------:R-:W-:Y:S01]  /*63f0*/  BSSY B1, `(.L_x_217) ;  /* 0x000000a000017945 */ /* 0x000fe20003800000 */
[----:B------:R-:W-:Y:S01]  /*6400*/  FMUL R7, R7, R216 ;  /* 0x000000d807077220 */ /* 0x000fe20000400000 */
[----:B------:R-:W-:-:S03]  /*6410*/  IADD3 R127, P0, R220, 0x80, RZ ;  /* 0x00000080dc7f7810 */ /* 0x000fc60007f1e0ff */
[----:B------:R-:W-:-:S05]  /*6420*/  FFMA R7, R214, R217, R7 ;  /* 0x000000d9d6077223 */ /* 0x000fca0000000007 */
[----:B------:R-:W-:-:S04]  /*6430*/  F2FP.BF16.F32.PACK_AB R7, RZ, R7 ;  /* 0x00000007ff07723e */ /* 0x000fc800000010ff */
[----:B------:R-:W-:Y:S01]  /*6440*/  PRMT R122, R7, 0x7610, R122 ;  /* 0x00007610077a7816 */ /* 0x000fe2000000007a */
[----:B------:R-:W-:-:S05]  /*6450*/  @P2 IMAD.MOV.U32 R7, RZ, RZ, R225 ;  /* 0x000000ffff072224 */ /* 0x000fca00078e00e1 */
[----:B------:R0:W-:Y:S01]  /*6460*/  @P2 STG.E.U16 desc[UR36][R6.64+0x170], R122 ;  /* 0x0001707a06002986 */ /* 0x0001e2000c101524 */
[----:B------:R-:W-:Y:S05]  /*6470*/  @!P1 BRA `(.L_x_218) ;  /* 0x0000000000049947 */ /* 0x000fea0003800000 */
[----:B------:R4:W5:Y:S02]  /*6480*/  LDG.E.LTC128B.U16 R226, desc[UR36][R222.64+0x172] ;  /* 0x00017224dee27981 */ /* 0x000964000c1e1520 */
.L_x_218:
[----:B------:R-:W-:Y:S05]  /*6490*/  BSYNC B1 ;  /* 0x0000000000017941 */ /* 0x000fea0003800000 */
.L_x_217:
[----:B0----5:R-:W-:Y:S01]  /*64a0*/  IMAD.U32 R7, R226, 0x10000, RZ ;  /* 0x00010000e2077824 */ /* 0x021fe200078e00ff */
[----:B------:R-:W-:Y:S01]  /*64b0*/  BSSY B1, `(.L_x_219) ;  /* 0x0000011000017945 */ /* 0x000fe20003800000 */
[----:B------:R-:W-:Y:S01]  /*64c0*/  IMAD.X R221, RZ, RZ, R221, P0 ;  /* 0x000000ffffdd7224 */ /* 0x000fe200000e06dd */
[----:B------:R-:W-:Y:S01]  /*64d0*/  ISETP.GT.AND P0, PT, R0, 0x80, PT ;  /* 0x000000800000780c */ /* 0x000fe20003f04270 */
[----:B------:R-:W-:Y:S02]  /*64e0*/  FMUL R6, R7, R216 ;  /* 0x000000d807067220 */ /* 0x000fe40000400000 */
[-C--:B------:R-:W-:Y:S01]  /*64f0*/  IMAD R122, R221, R20.reuse, RZ ;  /* 0x00000014dd7a7224 */ /* 0x080fe200078e02ff */
[----:B------:R-:W-:Y:S01]  /*6500*/  ISETP.GT.AND P3, PT, R3, RZ, P0 ;  /* 0x000000ff0300720c */ /* 0x000fe20000764270 */
[----:B------:R-:W-:Y:S01]  /*6510*/  FFMA R215, R215, R217, R6 ;  /* 0x000000d9d7d77223 */ /* 0x000fe20000000006 */
[----:B------:R-:W-:-:S04]  /*6520*/  IMAD.WIDE.U32 R6, R127, R20, R10 ;  /* 0x000000147f067225 */ /* 0x000fc800078e000a */
[----:B------:R-:W-:Y:S01]  /*6530*/  F2FP.BF16.F32.PACK_AB R215, RZ, R215 ;  /* 0x000000d7ffd7723e */ /* 0x000fe200000010ff */
[----:B------:R-:W-:Y:S01]  /*6540*/  IMAD R125, R127, R21, R122 ;  /* 0x000000157f7d7224 */ /* 0x000fe200078e027a */
[----:B------:R-:W-:-:S03]  /*6550*/  LEA R122, P2, R6, R14, 0x1 ;  /* 0x0000000e067a7211 */ /* 0x000fc600078408ff */
[----:B------:R0:W-:Y:S01]  /*6560*/  @P1 STG.E.U16 desc[UR36][R224.64+0x172], R215 ;  /* 0x000172d7e0001986 */ /* 0x0001e2000c101524 */
[----:B------:R-:W-:-:S05]  /*6570*/  IMAD.IADD R7, R7, 0x1, R125 ;  /* 0x0000000107077824 */ /* 0x000fca00078e027d */
[----:B--2---:R-:W-:Y:S01]  /*6580*/  LEA.HI.X R123, R6, R15, R7, 0x1, P2 ;  /* 0x0000000f067b7211 */ /* 0x004fe200010f0c07 */
[----:B------:R-:W-:Y:S01]  /*6590*/  IMAD.WIDE.U32 R6, R127, R20, R4 ;  /* 0x000000147f067225 */ /* 0x000fe200078e0004 */
[----:B------:R-:W-:Y:S06]  /*65a0*/  @!P3 BRA `(.L_x_220) ;  /* 0x000000000004b947 */ /* 0x000fec0003800000 */
[----:B------:R2:W5:Y:S02]  /*65b0*/  LDG.E.LTC128B.U16 R226, desc[UR36][R122.64] ;  /* 0x000000247ae27981 */ /* 0x000564000c1e1520 */
.L_x_220:
[----:B------:R-:W-:Y:S05]  /*65c0*/  BSYNC B1 ;  /* 0x0000000000017941 */ /* 0x000fea0003800000 */
.L_x_219:
[----:B-----5:R-:W-:Y:S01]  /*65d0*/  IMAD.U32 R21, R226, 0x10000, RZ ;  /* 0x00010000e2157824 */ /* 0x020fe200078e00ff */
[----:B------:R-:W-:Y:S01]  /*65e0*/  ISETP.GT.AND P2, PT, R3, 0x1, P0 ;  /* 0x000000010300780c */ /* 0x000fe20000744270 */
[----:B------:R-:W-:Y:S01]  /*65f0*/  IMAD.IADD R7, R125, 0x1, R7 ;  /* 0x000000017d077824 */ /* 0x000fe200078e0207 */
[----:B------:R-:W-:Y:S01]  /*6600*/  BSSY B1, `(.L_x_221) ;  /* 0x0000010000017945 */ /* 0x000fe20003800000 */
[----:B------:R-:W-:Y:S02]  /*6610*/  IMAD.U32 R129, RZ, RZ, UR4 ;  /* 0x00000004ff817e24 */ /* 0x000fe4000f8e00ff */
[----:B------:R-:W-:Y:S01]  /*6620*/  FMUL R21, R21, R216 ;  /* 0x000000d815157220 */ /* 0x000fe20000400000 */
[----:B--2---:R-:W-:-:S04]  /*6630*/  IMAD.WIDE.U32 R122, R218, UR43, R6 ;  /* 0x0000002bda7a7c25 */ /* 0x004fc8000f8e0006 */
[----:B------:R-:W-:Y:S01]  /*6640*/  FFMA R21, R24, R217, R21 ;  /* 0x000000d918157223 */ /* 0x000fe20000000015 */
[----:B------:R-:W-:Y:S01]  /*6650*/  IMAD.U32 R7, RZ, RZ, UR4 ;  /* 0x00000004ff077e24 */ /* 0x000fe2000f8e00ff */
[----:B------:R-:W-:Y:S01]  /*6660*/  LEA R6, P1, R129, R8, 0x8 ;  /* 0x0000000881067211 */ /* 0x000fe200078240ff */
[----:B------:R-:W-:Y:S01]  /*6670*/  IMAD.U32 R124, RZ, RZ, UR5 ;  /* 0x00000005ff7c7e24 */ /* 0x000fe2000f8e00ff */
[----:B------:R-:W-:Y:S02]  /*6680*/  IADD3 R24, R219, R123, RZ ;  /* 0x0000007bdb187210 */ /* 0x000fe40007ffe0ff */
[----:B------:R-:W-:Y:S02]  /*6690*/  F2FP.BF16.F32.PACK_AB R21, RZ, R21 ;  /* 0x00000015ff15723e */ /* 0x000fe400000010ff */
[----:B------:R-:W-:Y:S02]  /*66a0*/  LEA.HI.X R7, R7, R9, R124, 0x8, P1 ;  /* 0x0000000907077211 */ /* 0x000fe400008f447c */
[----:B------:R-:W-:-:S03]  /*66b0*/  LEA R8, P4, R122, R14, 0x1 ;  /* 0x0000000e7a087211 */ /* 0x000fc600078808ff */
[----:B------:R2:W-:Y:S01]  /*66c0*/  @P3 STG.E.U16 desc[UR36][R6.64], R21 ;  /* 0x0000001506003986 */ /* 0x0005e2000c101524 */
[----:B------:R-:W-:Y:S01]  /*66d0*/  LEA.HI.X R9, R122, R15, R24, 0x1, P4 ;  /* 0x0000000f7a097211 */ /* 0x000fe200020f0c18 */
[----:B------:R-:W-:Y:S08]  /*66e0*/  @!P2 BRA `(.L_x_222) ;  /* 0x000000000004a947 */ /* 0x000ff00003800000 */
[----:B------:R0:W5:Y:S02]  /*66f0*/  LDG.E.LTC128B.U16 R226, desc[UR36][R8.64+0x2] ;  /* 0x0000022408e27981 */ /* 0x000164000c1e1520 */
.L_x_222:
[----:B------:R-:W-:Y:S05]  /*6700*/  BSYNC B1 ;  /* 0x0000000000017941 */ /* 0x000fea0003800000 */
.L_x_221:
[----:B-----5:R-:W-:Y:S01]  /*6710*/  IMAD.U32 R13, R226, 0x10000, RZ ;  /* 0x00010000e20d7824 */ /* 0x020fe200078e00ff */
[----:B------:R-:W-:Y:S01]  /*6720*/  ISETP.GT.AND P1, PT, R0, 0x88, PT ;  /* 0x000000880000780c */ /* 0x000fe20003f24270 */
[----:B--2---:R-:W-:Y:S01]  /*6730*/  IMAD.WIDE.U32 R20, R127, R20, R120 ;  /* 0x000000147f147225 */ /* 0x004fe200078e0078 */
[----:B------:R-:W-:Y:S03]  /*6740*/  BSSY B1, `(.L_x_223) ;  /* 0x000000e000017945 */ /* 0x000fe60003800000 */
[----:B------:R-:W-:Y:S01]  /*6750*/  FMUL R10, R13, R216 ;  /* 0x000000d80d0a7220 */ /* 0x000fe20000400000 */
[----:B------:R-:W-:Y:S01]  /*6760*/  ISETP.GT.AND P3, PT, R3, RZ, P1 ;  /* 0x000000ff0300720c */ /* 0x000fe20000f64270 */
[----:B------:R-:W-:Y:S01]  /*6770*/  IMAD.IADD R125, R125, 0x1, R21 ;  /* 0x000000017d7d7824 */ /* 0x000fe200078e0215 */
[-C--:B------:R-:W-:Y:S01]  /*6780*/  IADD3 R13, P5, R12, R20.reuse, RZ ;  /* 0x000000140c0d7210 */ /* 0x080fe20007fbe0ff */
[----:B------:R-:W-:Y:S01]  /*6790*/  FFMA R10, R25, R217, R10 ;  /* 0x000000d9190a7223 */ /* 0x000fe2000000000a */
[----:B------:R-:W-:-:S03]  /*67a0*/  IADD3 R12, P4, R4, R20, RZ ;  /* 0x00000014040c7210 */ /* 0x000fc60007f9e0ff */
[----:B------:R-:W-:Y:S01]  /*67b0*/  IMAD.X R0, R125, 0x1, R11, P5 ;  /* 0x000000017d007824 */ /* 0x000fe200028e060b */
[----:B------:R-:W-:Y:S02]  /*67c0*/  F2FP.BF16.F32.PACK_AB R20, RZ, R10 ;  /* 0x0000000aff14723e */ /* 0x000fe400000010ff */
[----:B------:R-:W-:-:S03]  /*67d0*/  LEA R10, P5, R13, R14, 0x1 ;  /* 0x0000000e0d0a7211 */ /* 0x000fc600078a08ff */
[----:B------:R2:W-:Y:S01]  /*67e0*/  @P2 STG.E.U16 desc[UR36][R6.64+0x2], R20 ;  /* 0x0000021406002986 */ /* 0x0005e2000c101524 */
[----:B------:R-:W-:Y:S01]  /*67f0*/  LEA.HI.X R11, R13, R15, R0, 0x1, P5 ;  /* 0x0000000f0d0b7211 */ /* 0x000fe200028f0c00 */
[----:B------:R-:W-:Y:S08]  /*6800*/  @!P3 BRA `(.L_x_224) ;  /* 0x000000000004b947 */ /* 0x000ff00003800000 */
[----:B------:R0:W5:Y:S02]  /*6810*/  LDG.E.LTC128B.U16 R226, desc[UR36][R10.64] ;  /* 0x000000240ae27981 */ /* 0x000164000c1e1520 */
.L_x_224:
[----:B------:R-:W-:Y:S05]  /*6820*/  BSYNC B1 ;  /* 0x0000000000017941 */ /* 0x000fea0003800000 */
.L_x_223:
[----:B0----5:R-:W-:Y:S01]  /*6830*/  IMAD.U32 R11, R226, 0x10000, RZ ;  /* 0x00010000e20b7824 */ /* 0x021fe200078e00ff */
[----:B------:R-:W-:Y:S01]  /*6840*/  ISETP.GT.AND P2, PT, R3, 0x1, P1 ;  /* 0x000000010300780c */ /* 0x000fe20000f44270 */
[----:B------:R-:W-:Y:S01]  /*6850*/  IMAD.X R13, R5, 0x1, R125, P4 ;  /* 0x00000001050d7824 */ /* 0x000fe200020e067d */
[----:B------:R-:W-:Y:S01]  /*6860*/  IADD3 R4, P4, R6, R19, RZ ;  /* 0x0000001306047210 */ /* 0x000fe20007f9e0ff */
[----:B------:R-:W-:Y:S01]  /*6870*/  FMUL R5, R11, R216 ;  /* 0x000000d80b057220 */ /* 0x000fe20000400000 */
[----:B------:R-:W-:Y:S01]  /*6880*/  BSSY B1, `(.L_x_225) ;  /* 0x000000b000017945 */ /* 0x000fe20003800000 */
[----:B------:R-:W-:-:S04]  /*6890*/  IMAD.WIDE.U32 R10, R218, UR43, R12 ;  /* 0x0000002bda0a7c25 */ /* 0x000fc8000f8e000c */
[----:B------:R-:W-:Y:S01]  /*68a0*/  FFMA R5, R26, R217, R5 ;  /* 0x000000d91a057223 */ /* 0x000fe20000000005 */
[----:B------:R-:W-:Y:S01]  /*68b0*/  IMAD.IADD R219, R219, 0x1, R11 ;  /* 0x00000001dbdb7824 */ /* 0x000fe200078e020b */
[----:B------:R-:W-:-:S03]  /*68c0*/  LEA R14, P5, R10, R14, 0x1 ;  /* 0x0000000e0a0e7211 */ /* 0x000fc600078a08ff */
[----:B------:R-:W-:Y:S01]  /*68d0*/  F2FP.BF16.F32.PACK_AB R0, RZ, R5 ;  /* 0x00000005ff00723e */ /* 0x000fe200000010ff */
[----:B------:R-:W-:Y:S01]  /*68e0*/  IMAD.X R5, R7, 0x1, R227, P4 ;  /* 0x0000000107057824 */ /* 0x000fe200020e06e3 */
[----:B------:R-:W-:-:S04]  /*68f0*/  LEA.HI.X R15, R10, R15, R219, 0x1, P5 ;  /* 0x0000000f0a0f7211 */ /* 0x000fc800028f0cdb */
[----:B------:R0:W-:Y:S01]  /*6900*/  @P3 STG.E.U16 desc[UR36][R4.64], R0 ;  /* 0x0000000004003986 */ /* 0x0001e2000c101524 */
[----:B------:R-:W-:Y:S05]  /*6910*/  @!P2 BRA `(.L_x_226) ;  /* 0x000000000004a947 */ /* 0x000fea0003800000 */
[----:B------:R0:W5:Y:S02]  /*6920*/  LDG.E.LTC128B.U16 R226, desc[UR36][R14.64+0x2] ;  /* 0x000002240ee27981 */ /* 0x000164000c1e1520 */
.L_x_226:
[----:B------:R-:W-:Y:S05]  /*6930*/  BSYNC B1 ;  /* 0x0000000000017941 */ /* 0x000fea0003800000 */
.L_x_225:
[----:B-----5:R-:W-:Y:S01]  /*6940*/  IMAD.U32 R11, R226, 0x10000, RZ ;  /* 0x00010000e20b7824 */ /* 0x020fe200078e00ff */
[----:B------:R-:W-:Y:S01]  /*6950*/  ISETP.GT.AND P3, PT, R3, 0x8, P0 ;  /* 0x000000080300780c */ /* 0x000fe20000764270 */
[----:B------:R-:W-:Y:S02]  /*6960*/  BSSY B1, `(.L_x_227) ;  /* 0x0000007000017945 */ /* 0x000fe40003800000 */
[----:B0-----:R-:W-:-:S04]  /*6970*/  FMUL R0, R11, R216 ;  /* 0x000000d80b007220 */ /* 0x001fc80000400000 */
[----:B------:R-:W-:-:S05]  /*6980*/  FFMA R0, R27, R217, R0 ;  /* 0x000000d91b007223 */ /* 0x000fca0000000000 */
[----:B------:R-:W-:-:S05]  /*6990*/  F2FP.BF16.F32.PACK_AB R0, RZ, R0 ;  /* 0x00000000ff00723e */ /* 0x000fca00000010ff */
[----:B------:R0:W-:Y:S01]  /*69a0*/  @P2 STG.E.U16 desc[UR36][R4.64+0x2], R0 ;  /* 0x0000020004002986 */ /* 0x0001e2000c101524 */
[----:B------:R-:W-:Y:S05]  /*69b0*/  @!P3 BRA `(.L_x_228) ;  /* 0x000000000004b947 */ /* 0x000fea0003800000 */
[----:B------:R0:W5:Y:S02]  /*69c0*/  LDG.E.LTC128B.U16 R226, desc[UR36][R8.64+0x10] ;  /* 0x0000102408e27981 */ /* 0x000164000c1e1520 */
.L_x_228:
[----:B------:R-:W-:Y:S05]  /*69d0*/  BSYNC B1 ;  /* 0x0000000000017941 */ /* 0x000fea0003800000 */
.L_x_227:
[----:B-----5:R-:W-:Y:S01]  /*69e0*/  IMAD.U32 R11, R226, 0x10000, RZ ;  /* 0x00010000e20b7824 */ /* 0x020fe200078e00ff */
        /* <DEDUP_REMOVED lines=8> */
.L_x_230:
[----:B------:R-:W-:Y:S05]  /*6a70*/  BSYNC B1 ;  /* 0x0000000000017941 */ /* 0x000fea0003800000 */
.L_x_229:
[----:B0----5:R-:W-:Y:S01]  /*6a80*/  IMAD.U32 R11, R226, 0x10000, RZ ;  /* 0x00010000e20b7824 */ /* 0x021fe200078e00ff */
        /* <DEDUP_REMOVED lines=8> */
.L_x_232:
[----:B------:R-:W-:Y:S05]  /*6b10*/  BSYNC B1 ;  /* 0x0000000000017941 */ /* 0x000fea0003800000 */
.L_x_231:
        /* <DEDUP_REMOVED lines=9> */
.L_x_234:
[----:B------:R-:W-:Y:S05]  /*6bb0*/  BSYNC B1 ;  /* 0x0000000000017941 */ /* 0x000fea0003800000 */
.L_x_233:
[----:B0----5:R-:W-:Y:S01]  /*6bc0*/  SHF.L.U32 R11, R226, 0x10, RZ ;  /* 0x00000010e20b7819 */ /* 0x021fe200000006ff */
[----:B------:R-:W-:Y:S01]  /*6bd0*/  BSSY B1, `(.L_x_235) ;  /* 0x0000008000017945 */ /* 0x000fe20003800000 */
[----:B------:R-:W-:-:S03]  /*6be0*/  ISETP.GT.AND P3, PT, R3, 0x10, P0 ;  /* 0x000000100300780c */ /* 0x000fc60000764270 */
[----:B------:R-:W-:-:S04]  /*6bf0*/  FMUL R0, R11, R216 ;  /* 0x000000d80b007220 */ /* 0x000fc80000400000 */
[----:B------:R-:W-:-:S05]  /*6c00*/  FFMA R0, R31, R217, R0 ;  /* 0x000000d91f007223 */ /* 0x000fca0000000000 */
[----:B------:R-:W-:-:S05]  /*6c10*/  F2FP.BF16.F32.PACK_AB R0, RZ, R0 ;  /* 0x00000000ff00723e */ /* 0x000fca00000010ff */
[----:B------:R0:W-:Y:S01]  /*6c20*/  @P2 STG.E.U16 desc[UR36][R4.64+0x12], R0 ;  /* 0x0000120004002986 */ /* 0x0001e2000c101524 */
[----:B------:R-:W-:Y:S05]  /*6c30*/  @!P3 BRA `(.L_x_236) ;  /* 0x000000000004b947 */ /* 0x000fea0003800000 */
[----:B------:R0:W5:Y:S02]  /*6c40*/  LDG.E.LTC128B.U16 R226, desc[UR36][R8.64+0x20] ;  /* 0x0000202408e27981 */ /* 0x000164000c1e1520 */
.L_x_236:
[----:B------:R-:W-:Y:S05]  /*6c50*/  BSYNC B1 ;  /* 0x0000000000017941 */ /* 0x000fea0003800000 */
.L_x_235:
        /* <DEDUP_REMOVED lines=9> */
.L_x_238:
[----:B------:R-:W-:Y:S05]  /*6cf0*/  BSYNC B1 ;  /* 0x0000000000017941 */ /* 0x000fea0003800000 */
.L_x_237:
        /* <DEDUP_REMOVED lines=9> */
.L_x_240:
[----:B------:R-:W-:Y:S05]  /*6d90*/  BSYNC B1 ;  /* 0x0000000000017941 */ /* 0x000fea0003800000 */
.L_x_239:
        /* <DEDUP_REMOVED lines=9> */
.L_x_242:
[----:B------:R-:W-:Y:S05]  /*6e30*/  BSYNC B1 ;  /* 0x0000000000017941 */ /* 0x000fea0003800000 */
.L_x_241:
        /* <DEDUP_REMOVED lines=9> */
.L_x_244:
[----:B------:R-:W-:Y:S05]  /*6ed0*/  BSYNC B1 ;  /* 0x0000000000017941 */ /* 0x000fea0003800000 */
.L_x_243:
        /* <DEDUP_REMOVED lines=9> */
.L_x_246:
[----:B------:R-:W-:Y:S05]  /*6f70*/  BSYNC B1 ;  /* 0x0000000000017941 */ /* 0x000fea0003800000 */
.L_x_245:
        /* <DEDUP_REMOVED lines=9> */
.L_x_248:
[----:B------:R-:W-:Y:S05]  /*7010*/  BSYNC B1 ;  /* 0x0000000000017941 */ /* 0x000fea0003800000 */
.L_x_247:
        /* <DEDUP_REMOVED lines=9> */
.L_x_250:
[----:B------:R-:W-:Y:S05]  /*70b0*/  BSYNC B1 ;  /* 0x0000000000017941 */ /* 0x000fea0003800000 */
.L_x_249:
        /* <DEDUP_REMOVED lines=9> */
.L_x_252:
[----:B------:R-:W-:Y:S05]  /*7150*/  BSYNC B1 ;  /* 0x0000000000017941 */ /* 0x000fea0003800000 */
.L_x_251:
        /* <DEDUP_REMOVED lines=9> */
.L_x_254:
[----:B------:R-:W-:Y:S05]  /*71f0*/  BSYNC B1 ;  /* 0x0000000000017941 */ /* 0x000fea0003800000 */
.L_x_253:
        /* <DEDUP_REMOVED lines=9> */
.L_x_256:
[----:B------:R-:W-:Y:S05]  /*7290*/  BSYNC B1 ;  /* 0x0000000000017941 */ /* 0x000fea0003800000 */
.L_x_255:
        /* <DEDUP_REMOVED lines=9> */
.L_x_258:
[----:B------:R-:W-:Y:S05]  /*7330*/  BSYNC B1 ;  /* 0x0000000000017941 */ /* 0x000fea0003800000 */
.L_x_257:
        /* <DEDUP_REMOVED lines=9> */
.L_x_260:
[----:B------:R-:W-:Y:S05]  /*73d0*/  BSYNC B1 ;  /* 0x0000000000017941 */ /* 0x000fea0003800000 */
.L_x_259:
        /* <DEDUP_REMOVED lines=9> */
.L_x_262:
[----:B------:R-:W-:Y:S05]  /*7470*/  BSYNC B1 ;  /* 0x0000000000017941 */ /* 0x000fea0003800000 */
.L_x_261:
        /* <DEDUP_REMOVED lines=9> */
.L_x_264:
[----:B------:R-:W-:Y:S05]  /*7510*/  BSYNC B1 ;  /* 0x0000000000017941 */ /* 0x000fea0003800000 */
.L_x_263:
        /* <DEDUP_REMOVED lines=9> */
.L_x_266:
[----:B------:R-:W-:Y:S05]  /*75b0*/  BSYNC B1 ;  /* 0x0000000000017941 */ /* 0x000fea0003800000 */
.L_x_265:
        /* <DEDUP_REMOVED lines=9> */
.L_x_268:
[----:B------:R-:W-:Y:S05]  /*7650*/  BSYNC B1 ;  /* 0x0000000000017941 */ /* 0x000fea0003800000 */
.L_x_267:
        /* <DEDUP_REMOVED lines=9> */
.L_x_270:
[----:B------:R-:W-:Y:S05]  /*76f0*/  BSYNC B1 ;  /* 0x0000000000017941 */ /* 0x000fea0003800000 */
.L_x_269:
        /* <DEDUP_REMOVED lines=9> */
.L_x_272:
[----:B------:R-:W-:Y:S05]  /*7790*/  BSYNC B1 ;  /* 0x0000000000017941 */ /* 0x000fea0003800000 */
.L_x_271:
        /* <DEDUP_REMOVED lines=9> */
.L_x_274:
[----:B------:R-:W-:Y:S05]  /*7830*/  BSYNC B1 ;  /* 0x0000000000017941 */ /* 0x000fea0003800000 */
.L_x_273:
        /* <DEDUP_REMOVED lines=9> */
.L_x_276:
[----:B------:R-:W-:Y:S05]  /*78d0*/  BSYNC B1 ;  /* 0x0000000000017941 */ /* 0x000fea0003800000 */
.L_x_275:
        /* <DEDUP_REMOVED lines=9> */
.L_x_278:
[----:B------:R-:W-:Y:S05]  /*7970*/  BSYNC B1 ;  /* 0x0000000000017941 */ /* 0x000fea0003800000 */
.L_x_277:
        /* <DEDUP_REMOVED lines=9> */
.L_x_280:
[----:B------:R-:W-:Y:S05]  /*7a10*/  BSYNC B1 ;  /* 0x0000000000017941 */ /* 0x000fea0003800000 */
.L_x_279:
        /* <DEDUP_REMOVED lines=9> */
.L_x_282:
[----:B------:R-:W-:Y:S05]  /*7ab0*/  BSYNC B1 ;  /* 0x0000000000017941 */ /* 0x000fea0003800000 */
.L_x_281:
        /* <DEDUP_REMOVED lines=9> */
.L_x_284:
[----:B------:R-:W-:Y:S05]  /*7b50*/  BSYNC B1 ;  /* 0x0000000000017941 */ /* 0x000fea0003800000 */
.L_x_283:
        /* <DEDUP_REMOVED lines=9> */
.L_x_286:
[----:B------:R-:W-:Y:S05]  /*7bf0*/  BSYNC B1 ;  /* 0x0000000000017941 */ /* 0x000fea0003800000 */
.L_x_285:
        /* <DEDUP_REMOVED lines=9> */
.L_x_288:
[----:B------:R-:W-:Y:S05]  /*7c90*/  BSYNC B1 ;  /* 0x0000000000017941 */ /* 0x000fea0003800000 */
.L_x_287:
        /* <DEDUP_REMOVED lines=9> */
.L_x_290:
[----:B------:R-:W-:Y:S05]  /*7d30*/  BSYNC B1 ;  /* 0x0000000000017941 */ /* 0x000fea0003800000 */
.L_x_289:
        /* <DEDUP_REMOVED lines=9> */
.L_x_292:
[----:B------:R-:W-:Y:S05]  /*7dd0*/  BSYNC B1 ;  /* 0x0000000000017941 */ /* 0x000fea0003800000 */
.L_x_291:
        /* <DEDUP_REMOVED lines=9> */
.L_x_294:
[----:B------:R-:W-:Y:S05]  /*7e70*/  BSYNC B1 ;  /* 0x0000000000017941 */ /* 0x000fea0003800000 */
.L_x_293:
        /* <DEDUP_REMOVED lines=9> */
.L_x_296:
[----:B------:R-:W-:Y:S05]  /*7f10*/  BSYNC B1 ;  /* 0x0000000000017941 */ /* 0x000fea0003800000 */
.L_x_295:
        /* <DEDUP_REMOVED lines=9> */
.L_x_298:
[----:B------:R-:W-:Y:S05]  /*7fb0*/  BSYNC B1 ;  /* 0x0000000000017941 */ /* 0x000fea0003800000 */
.L_x_297:
        /* <DEDUP_REMOVED lines=9> */
.L_x_300:
[----:B------:R-:W-:Y:S05]  /*8050*/  BSYNC B1 ;  /* 0x0000000000017941 */ /* 0x000fea0003800000 */
.L_x_299:
        /* <DEDUP_REMOVED lines=9> */
.L_x_302:
[----:B------:R-:W-:Y:S05]  /*80f0*/  BSYNC B1 ;  /* 0x0000000000017941 */ /* 0x000fea0003800000 */
.L_x_301:
        /* <DEDUP_REMOVED lines=9> */
.L_x_304:
[----:B------:R-:W-:Y:S05]  /*8190*/  BSYNC B1 ;  /* 0x0000000000017941 */ /* 0x000fea0003800000 */
.L_x_303:
        /* <DEDUP_REMOVED lines=9> */
.L_x_306:
[----:B------:R-:W-:Y:S05]  /*8230*/  BSYNC B1 ;  /* 0x0000000000017941 */ /* 0x000fea0003800000 */
.L_x_305:
        /* <DEDUP_REMOVED lines=9> */
.L_x_308:
[----:B------:R-:W-:Y:S05]  /*82d0*/  BSYNC B1 ;  /* 0x0000000000017941 */ /* 0x000fea0003800000 */
.L_x_307:
        /* <DEDUP_REMOVED lines=9> */
.L_x_310:
[----:B------:R-:W-:Y:S05]  /*8370*/  BSYNC B1 ;  /* 0x0000000000017941 */ /* 0x000fea0003800000 */
.L_x_309:
        /* <DEDUP_REMOVED lines=9> */
.L_x_312:
[----:B------:R-:W-:Y:S05]  /*8410*/  BSYNC B1 ;  /* 0x0000000000017941 */ /* 0x000fea0003800000 */
.L_x_311:
        /* <DEDUP_REMOVED lines=9> */
.L_x_314:
[----:B------:R-:W-:Y:S05]  /*84b0*/  BSYNC B1 ;  /* 0x0000000000017941 */ /* 0x000fea0003800000 */
.L_x_313:
        /* <DEDUP_REMOVED lines=9> */
.L_x_316:
[----:B------:R-:W-:Y:S05]  /*8550*/  BSYNC B1 ;  /* 0x0000000000017941 */ /* 0x000fea0003800000 */
.L_x_315:
        /* <DEDUP_REMOVED lines=9> */
.L_x_318:
[----:B------:R-:W-:Y:S05]  /*85f0*/  BSYNC B1 ;  /* 0x0000000000017941 */ /* 0x000fea0003800000 */
.L_x_317:
        /* <DEDUP_REMOVED lines=9> */
.L_x_320:
[----:B------:R-:W-:Y:S05]  /*8690*/  BSYNC B1 ;  /* 0x0000000000017941 */ /* 0x000fea0003800000 */
.L_x_319:
        /* <DEDUP_REMOVED lines=9> */
.L_x_322:
[----:B------:R-:W-:Y:S05]  /*8730*/  BSYNC B1 ;  /* 0x0000000000017941 */ /* 0x000fea0003800000 */
.L_x_321:
        /* <DEDUP_REMOVED lines=9> */
.L_x_324:
[----:B------:R-:W-:Y:S05]  /*87d0*/  BSYNC B1 ;  /* 0x0000000000017941 */ /* 0x000fea0003800000 */
.L_x_323:
        /* <DEDUP_REMOVED lines=9> */
.L_x_326:
[----:B------:R-:W-:Y:S05]  /*8870*/  BSYNC B1 ;  /* 0x0000000000017941 */ /* 0x000fea0003800000 */
.L_x_325:
        /* <DEDUP_REMOVED lines=9> */
.L_x_328:
[----:B------:R-:W-:Y:S05]  /*8910*/  BSYNC B1 ;  /* 0x0000000000017941 */ /* 0x000fea0003800000 */
.L_x_327:
        /* <DEDUP_REMOVED lines=9> */
.L_x_330:
[----:B------:R-:W-:Y:S05]  /*89b0*/  BSYNC B1 ;  /* 0x0000000000017941 */ /* 0x000fea0003800000 */
.L_x_329:
        /* <DEDUP_REMOVED lines=9> */
.L_x_332:
[----:B------:R-:W-:Y:S05]  /*8a50*/  BSYNC B1 ;  /* 0x0000000000017941 */ /* 0x000fea0003800000 */
.L_x_331:
        /* <DEDUP_REMOVED lines=9> */
.L_x_334:
[----:B------:R-:W-:Y:S05]  /*8af0*/  BSYNC B1 ;  /* 0x0000000000017941 */ /* 0x000fea0003800000 */
.L_x_333:
        /* <DEDUP_REMOVED lines=9> */
.L_x_336:
[----:B------:R-:W-:Y:S05]  /*8b90*/  BSYNC B1 ;  /* 0x0000000000017941 */ /* 0x000fea0003800000 */
.L_x_335:
        /* <DEDUP_REMOVED lines=9> */
.L_x_338:
[----:B------:R-:W-:Y:S05]  /*8c30*/  BSYNC B1 ;  /* 0x0000000000017941 */ /* 0x000fea0003800000 */
.L_x_337:
        /* <DEDUP_REMOVED lines=9> */
.L_x_340:
[----:B------:R-:W-:Y:S05]  /*8cd0*/  BSYNC B1 ;  /* 0x0000000000017941 */ /* 0x000fea0003800000 */
.L_x_339:
        /* <DEDUP_REMOVED lines=9> */
.L_x_342:
[----:B------:R-:W-:Y:S05]  /*8d70*/  BSYNC B1 ;  /* 0x0000000000017941 */ /* 0x000fea0003800000 */
.L_x_341:
        /* <DEDUP_REMOVED lines=9> */
.L_x_344:
[----:B------:R-:W-:Y:S05]  /*8e10*/  BSYNC B1 ;  /* 0x0000000000017941 */ /* 0x000fea0003800000 */
.L_x_343:
        /* <DEDUP_REMOVED lines=9> */
.L_x_346:
[----:B------:R-:W-:Y:S05]  /*8eb0*/  BSYNC B1 ;  /* 0x0000000000017941 */ /* 0x000fea0003800000 */
.L_x_345:
        /* <DEDUP_REMOVED lines=9> */
.L_x_348:
[----:B------:R-:W-:Y:S05]  /*8f50*/  BSYNC B1 ;  /* 0x0000000000017941 */ /* 0x000fea0003800000 */
.L_x_347:
        /* <DEDUP_REMOVED lines=9> */
.L_x_350:
[----:B------:R-:W-:Y:S05]  /*8ff0*/  BSYNC B1 ;  /* 0x0000000000017941 */ /* 0x000fea0003800000 */
.L_x_349:
        /* <DEDUP_REMOVED lines=9> */
.L_x_352:
[----:B------:R-:W-:Y:S05]  /*9090*/  BSYNC B1 ;  /* 0x0000000000017941 */ /* 0x000fea0003800000 */
.L_x_351:
        /* <DEDUP_REMOVED lines=9> */
.L_x_354:
[----:B------:R-:W-:Y:S05]  /*9130*/  BSYNC B1 ;  /* 0x0000000000017941 */ /* 0x000fea0003800000 */
.L_x_353:
        /* <DEDUP_REMOVED lines=9> */
.L_x_356:
[----:B------:R-:W-:Y:S05]  /*91d0*/  BSYNC B1 ;  /* 0x0000000000017941 */ /* 0x000fea0003800000 */
.L_x_355:
        /* <DEDUP_REMOVED lines=9> */
.L_x_358:
[----:B------:R-:W-:Y:S05]  /*9270*/  BSYNC B1 ;  /* 0x0000000000017941 */ /* 0x000fea0003800000 */
.L_x_357:
        /* <DEDUP_REMOVED lines=9> */
.L_x_360:
[----:B------:R-:W-:Y:S05]  /*9310*/  BSYNC B1 ;  /* 0x0000000000017941 */ /* 0x000fea0003800000 */
.L_x_359:
        /* <DEDUP_REMOVED lines=9> */
.L_x_362:
[----:B------:R-:W-:Y:S05]  /*93b0*/  BSYNC B1 ;  /* 0x0000000000017941 */ /* 0x000fea0003800000 */
.L_x_361:
        /* <DEDUP_REMOVED lines=9> */
.L_x_364:
[----:B------:R-:W-:Y:S05]  /*9450*/  BSYNC B1 ;  /* 0x0000000000017941 */ /* 0x000fea0003800000 */
.L_x_363:
        /* <DEDUP_REMOVED lines=9> */
.L_x_366:
[----:B------:R-:W-:Y:S05]  /*94f0*/  BSYNC B1 ;  /* 0x0000000000017941 */ /* 0x000fea0003800000 */
.L_x_365:
        /* <DEDUP_REMOVED lines=9> */
.L_x_368:
[----:B------:R-:W-:Y:S05]  /*9590*/  BSYNC B1 ;  /* 0x0000000000017941 */ /* 0x000fea0003800000 */
.L_x_367:
        /* <DEDUP_REMOVED lines=9> */
.L_x_370:
[----:B------:R-:W-:Y:S05]  /*9630*/  BSYNC B1 ;  /* 0x0000000000017941 */ /* 0x000fea0003800000 */
.L_x_369:
        /* <DEDUP_REMOVED lines=9> */
.L_x_372:
[----:B------:R-:W-:Y:S05]  /*96d0*/  BSYNC B1 ;  /* 0x0000000000017941 */ /* 0x000fea0003800000 */
.L_x_371:
        /* <DEDUP_REMOVED lines=9> */
.L_x_374:
[----:B------:R-:W-:Y:S05]  /*9770*/  BSYNC B1 ;  /* 0x0000000000017941 */ /* 0x000fea0003800000 */
.L_x_373:
        /* <DEDUP_REMOVED lines=9> */
.L_x_376:
[----:B------:R-:W-:Y:S05]  /*9810*/  BSYNC B1 ;  /* 0x0000000000017941 */ /* 0x000fea0003800000 */
.L_x_375:
        /* <DEDUP_REMOVED lines=9> */
.L_x_378:
[----:B------:R-:W-:Y:S05]  /*98b0*/  BSYNC B1 ;  /* 0x0000000000017941 */ /* 0x000fea0003800000 */
.L_x_377:
        /* <DEDUP_REMOVED lines=9> */
.L_x_380:
[----:B------:R-:W-:Y:S05]  /*9950*/  BSYNC B1 ;  /* 0x0000000000017941 */ /* 0x000fea0003800000 */
.L_x_379:
        /* <DEDUP_REMOVED lines=9> */
.L_x_382:
[----:B------:R-:W-:Y:S05]  /*99f0*/  BSYNC B1 ;  /* 0x0000000000017941 */ /* 0x000fea0003800000 */
.L_x_381:
        /* <DEDUP_REMOVED lines=9> */
.L_x_384:
[----:B------:R-:W-:Y:S05]  /*9a90*/  BSYNC B1 ;  /* 0x0000000000017941 */ /* 0x000fea0003800000 */
.L_x_383:
        /* <DEDUP_REMOVED lines=9> */
.L_x_386:
[----:B------:R-:W-:Y:S05]  /*9b30*/  BSYNC B1 ;  /* 0x0000000000017941 */ /* 0x000fea0003800000 */
.L_x_385:
        /* <DEDUP_REMOVED lines=9> */
.L_x_388:
[----:B------:R-:W-:Y:S05]  /*9bd0*/  BSYNC B1 ;  /* 0x0000000000017941 */ /* 0x000fea0003800000 */
.L_x_387:
        /* <DEDUP_REMOVED lines=9> */
.L_x_390:
[----:B------:R-:W-:Y:S05]  /*9c70*/  BSYNC B1 ;  /* 0x0000000000017941 */ /* 0x000fea0003800000 */
.L_x_389:
        /* <DEDUP_REMOVED lines=9> */
.L_x_392:
[----:B------:R-:W-:Y:S05]  /*9d10*/  BSYNC B1 ;  /* 0x0000000000017941 */ /* 0x000fea0003800000 */
.L_x_391:
        /* <DEDUP_REMOVED lines=9> */
.L_x_394:
[----:B------:R-:W-:Y:S05]  /*9db0*/  BSYNC B1 ;  /* 0x0000000000017941 */ /* 0x000fea0003800000 */
.L_x_393:
        /* <DEDUP_REMOVED lines=9> */
.L_x_396:
[----:B------:R-:W-:Y:S05]  /*9e50*/  BSYNC B1 ;  /* 0x0000000000017941 */ /* 0x000fea0003800000 */
.L_x_395:
        /* <DEDUP_REMOVED lines=9> */
.L_x_398:
[----:B------:R-:W-:Y:S05]  /*9ef0*/  BSYNC B1 ;  /* 0x0000000000017941 */ /* 0x000fea0003800000 */
.L_x_397:
        /* <DEDUP_REMOVED lines=9> */
.L_x_400:
[----:B------:R-:W-:Y:S05]  /*9f90*/  BSYNC B1 ;  /* 0x0000000000017941 */ /* 0x000fea0003800000 */
.L_x_399:
        /* <DEDUP_REMOVED lines=9> */
.L_x_402:
[----:B------:R-:W-:Y:S05]  /*a030*/  BSYNC B1 ;  /* 0x0000000000017941 */ /* 0x000fea0003800000 */
.L_x_401:
        /* <DEDUP_REMOVED lines=9> */
.L_x_404:
[----:B------:R-:W-:Y:S05]  /*a0d0*/  BSYNC B1 ;  /* 0x0000000000017941 */ /* 0x000fea0003800000 */
.L_x_403:
        /* <DEDUP_REMOVED lines=9> */
.L_x_406:
[----:B------:R-:W-:Y:S05]  /*a170*/  BSYNC B1 ;  /* 0x0000000000017941 */ /* 0x000fea0003800000 */
.L_x_405:
        /* <DEDUP_REMOVED lines=9> */
.L_x_408:
[----:B------:R-:W-:Y:S05]  /*a210*/  BSYNC B1 ;  /* 0x0000000000017941 */ /* 0x000fea0003800000 */
.L_x_407:
[----:B0-2--5:R-:W-:Y:S01]  /*a220*/  IMAD.U32 R7, R226, 0x10000, RZ ;  /* 0x00010000e2077824 */ /* 0x025fe200078e00ff */
        /* <DEDUP_REMOVED lines=8> */
.L_x_410:
[----:B------:R-:W-:Y:S05]  /*a2b0*/  BSYNC B1 ;  /* 0x0000000000017941 */ /* 0x000fea0003800000 */
.L_x_409:
[----:B------:R-:W-:Y:S05]  /*a2c0*/  @!P1 BRA `(.L_x_411) ;  /* 0x0000003400d09947 */ /* 0x000fea0003800000 */
[----:B-----5:R-:W-:-:S04]  /*a2d0*/  IMAD.U32 R3, R226, 0x10000, RZ ;  /* 0x00010000e2037824 */ /* 0x020fc800078e00ff */
[----:B------:R-:W-:-:S04]  /*a2e0*/  FMUL R0, R3, R216 ;  /* 0x000000d803007220 */ /* 0x000fc80000400000 */
[----:B------:R-:W-:-:S05]  /*a2f0*/  FFMA R0, R119, R217, R0 ;  /* 0x000000d977007223 */ /* 0x000fca0000000000 */
[----:B------:R-:W-:-:S05]  /*a300*/  F2FP.BF16.F32.PACK_AB R0, RZ, R0 ;  /* 0x00000000ff00723e */ /* 0x000fca00000010ff */
[----:B------:R0:W-:Y:S01]  /*a310*/  STG.E.U16 desc[UR36][R4.64+0x172], R0 ;  /* 0x0001720004007986 */ /* 0x0001e2000c101524 */
[----:B------:R-:W-:Y:S05]  /*a320*/  BRA `(.L_x_411) ;  /* 0x0000003400b87947 */ /* 0x000fea0003800000 */
.L_x_30:
[----:B------:R-:W-:Y:S01]  /*a330*/  ULDC.64 UR6, c[0x0][0x5c0] ;  /* 0x0001700000067ab9 */ /* 0x000fe20000000a00 */
[-C--:B------:R-:W-:Y:S01]  /*a340*/  FMUL R120, R120, R217.reuse ;  /* 0x000000d978787220 */ /* 0x080fe20000400000 */
[----:B------:R-:W-:Y:S01]  /*a350*/  LEA R4, P1, R6, UR6, 0x1 ;  /* 0x0000000606047c11 */ /* 0x000fe2000f8208ff */
[-C--:B------:R-:W-:Y:S01]  /*a360*/  FMUL R121, R121, R217.reuse ;  /* 0x000000d979797220 */ /* 0x080fe20000400000 */
[----:B------:R-:W-:Y:S01]  /*a370*/  ISETP.GT.AND P2, PT, R0, 0x8, PT ;  /* 0x000000080000780c */ /* 0x000fe20003f44270 */
[----:B------:R-:W-:Y:S01]  /*a380*/  USHF.L.U64.HI UR6, UR4, 0x4, UR5 ;  /* 0x0000000404067899 */ /* 0x000fe20008010205 */
[----:B------:R-:W-:Y:S01]  /*a390*/  F2FP.BF16.F32.PACK_AB R120, RZ, R120 ;  /* 0x00000078ff78723e */ /* 0x000fe200000010ff */
[-C--:B------:R-:W-:Y:S01]  /*a3a0*/  FMUL R122, R122, R217.reuse ;  /* 0x000000d97a7a7220 */ /* 0x080fe20000400000 */
[----:B------:R-:W-:Y:S01]  /*a3b0*/  LEA.HI.X R5, R6, UR7, R223, 0x1, P1 ;  /* 0x0000000706057c11 */ /* 0x000fe200088f0cdf */
[----:B------:R-:W-:Y:S01]  /*a3c0*/  USHF.L.U32 UR7, UR4, 0x4, URZ ;  /* 0x0000000404077899 */ /* 0x000fe2000800063f */
[----:B------:R-:W-:Y:S01]  /*a3d0*/  ISETP.GT.AND P1, PT, R3, 0x1, P3 ;  /* 0x000000010300780c */ /* 0x000fe20001f24270 */
[-C--:B------:R-:W-:Y:S01]  /*a3e0*/  FMUL R123, R123, R217.reuse ;  /* 0x000000d97b7b7220 */ /* 0x080fe20000400000 */
[C---:B------:R-:W-:Y:S01]  /*a3f0*/  ISETP.GT.AND P4, PT, R3.reuse, RZ, P2 ;  /* 0x000000ff0300720c */ /* 0x040fe20001784270 */
[----:B------:R-:W-:Y:S01]  /*a400*/  @P0 STG.E.U16 desc[UR36][R4.64], R120 ;  /* 0x0000007804000986 */ /* 0x000fe2000c101524 */
[----:B------:R-:W-:Y:S01]  /*a410*/  ISETP.GT.AND P0, PT, R3, 0x1, P2 ;  /* 0x000000010300780c */ /* 0x000fe20001704270 */
[-C--:B------:R-:W-:Y:S01]  /*a420*/  FMUL R124, R124, R217.reuse ;  /* 0x000000d97c7c7220 */ /* 0x080fe20000400000 */
[----:B------:R-:W-:Y:S01]  /*a430*/  IADD3 R6, P5, R4, UR7, RZ ;  /* 0x0000000704067c10 */ /* 0x000fe2000ffbe0ff */
[----:B------:R-:W-:Y:S01]  /*a440*/  FMUL R125, R125, R217 ;  /* 0x000000d97d7d7220 */ /* 0x000fe20000400000 */
[----:B------:R-:W-:Y:S01]  /*a450*/  F2FP.BF16.F32.PACK_AB R121, RZ, R121 ;  /* 0x00000079ff79723e */ /* 0x000fe200000010ff */
[-C--:B------:R-:W-:Y:S01]  /*a460*/  FMUL R126, R126, R217.reuse ;  /* 0x000000d97e7e7220 */ /* 0x080fe20000400000 */
[----:B------:R-:W-:Y:S01]  /*a470*/  F2FP.BF16.F32.PACK_AB R122, RZ, R122 ;  /* 0x0000007aff7a723e */ /* 0x000fe200000010ff */
[----:B------:R-:W-:Y:S01]  /*a480*/  FMUL R127, R127, R217 ;  /* 0x000000d97f7f7220 */ /* 0x000fe20000400000 */
[----:B------:R-:W-:Y:S01]  /*a490*/  IADD3.X R7, R5, UR6, RZ, P5, !PT ;  /* 0x0000000605077c10 */ /* 0x000fe2000affe4ff */
[----:B------:R-:W-:Y:S01]  /*a4a0*/  @P1 STG.E.U16 desc[UR36][R4.64+0x2], R121 ;  /* 0x0000027904001986 */ /* 0x000fe2000c101524 */
[----:B------:R-:W-:Y:S01]  /*a4b0*/  F2FP.BF16.F32.PACK_AB R123, RZ, R123 ;  /* 0x0000007bff7b723e */ /* 0x000fe200000010ff */
[-C--:B------:R-:W-:Y:S01]  /*a4c0*/  FMUL R128, R128, R217.reuse ;  /* 0x000000d980807220 */ /* 0x080fe20000400000 */
[C---:B------:R-:W-:Y:S01]  /*a4d0*/  ISETP.GT.AND P5, PT, R3.reuse, 0x9, P3 ;  /* 0x000000090300780c */ /* 0x040fe20001fa4270 */
[----:B------:R-:W-:Y:S01]  /*a4e0*/  @P4 STG.E.U16 desc[UR36][R6.64], R122 ;  /* 0x0000007a06004986 */ /* 0x000fe2000c101524 */
[----:B------:R-:W-:Y:S01]  /*a4f0*/  ISETP.GT.AND P4, PT, R3, 0x8, P3 ;  /* 0x000000080300780c */ /* 0x000fe20001f84270 */
[-C--:B------:R-:W-:Y:S01]  /*a500*/  FMUL R129, R129, R217.reuse ;  /* 0x000000d981817220 */ /* 0x080fe20000400000 */
[C---:B------:R-:W-:Y:S01]  /*a510*/  ISETP.GT.AND P1, PT, R3.reuse, 0x8, P2 ;  /* 0x000000080300780c */ /* 0x040fe20001724270 */
[----:B------:R-:W-:Y:S01]  /*a520*/  @P0 STG.E.U16 desc[UR36][R6.64+0x2], R123 ;  /* 0x0000027b06000986 */ /* 0x000fe2000c101524 */
[----:B------:R-:W-:Y:S01]  /*a530*/  ISETP.GT.AND P0, PT, R3, 0x9, P2 ;  /* 0x000000090300780c */ /* 0x000fe20001704270 */
[-C--:B------:R-:W-:Y:S01]  /*a540*/  FMUL R130, R130, R217.reuse ;  /* 0x000000d982827220 */ /* 0x080fe20000400000 */
[----:B------:R-:W-:Y:S01]  /*a550*/  F2FP.BF16.F32.PACK_AB R124, RZ, R124 ;  /* 0x0000007cff7c723e */ /* 0x000fe200000010ff */
[----:B------:R-:W-:Y:S01]  /*a560*/  FMUL R131, R131, R217 ;  /* 0x000000d983837220 */ /* 0x000fe20000400000 */
[----:B------:R-:W-:Y:S01]  /*a570*/  F2FP.BF16.F32.PACK_AB R125, RZ, R125 ;  /* 0x0000007dff7d723e */ /* 0x000fe200000010ff */
[-C--:B------:R-:W-:Y:S01]  /*a580*/  FMUL R132, R132, R217.reuse ;  /* 0x000000d984847220 */ /* 0x080fe20000400000 */
[----:B------:R-:W-:Y:S01]  /*a590*/  F2FP.BF16.F32.PACK_AB R126, RZ, R126 ;  /* 0x0000007eff7e723e */ /* 0x000fe200000010ff */
[----:B------:R-:W-:Y:S01]  /*a5a0*/  FMUL R133, R133, R217 ;  /* 0x000000d985857220 */ /* 0x000fe20000400000 */
[----:B------:R-:W-:Y:S01]  /*a5b0*/  F2FP.BF16.F32.PACK_AB R127, RZ, R127 ;  /* 0x0000007fff7f723e */ /* 0x000fe200000010ff */
[----:B------:R-:W-:Y:S01]  /*a5c0*/  @P4 STG.E.U16 desc[UR36][R4.64+0x10], R124 ;  /* 0x0000107c04004986 */ /* 0x000fe2000c101524 */
[----:B------:R-:W-:Y:S01]  /*a5d0*/  ISETP.GT.AND P4, PT, R3, 0x10, P3 ;  /* 0x000000100300780c */ /* 0x000fe20001f84270 */
[----:B------:R-:W-:Y:S01]  /*a5e0*/  FMUL R134, R134, R217 ;  /* 0x000000d986867220 */ /* 0x000fe20000400000 */
[----:B------:R-:W-:Y:S01]  /*a5f0*/  F2FP.BF16.F32.PACK_AB R128, RZ, R128 ;  /* 0x00000080ff80723e */ /* 0x000fe200000010ff */
[----:B------:R-:W-:Y:S01]  /*a600*/  @P5 STG.E.U16 desc[UR36][R4.64+0x12], R125 ;  /* 0x0000127d04005986 */ /* 0x000fe2000c101524 */
[----:B------:R-:W-:Y:S01]  /*a610*/  F2FP.BF16.F32.PACK_AB R129, RZ, R129 ;  /* 0x00000081ff81723e */ /* 0x000fe200000010ff */
[-C--:B------:R-:W-:Y:S01]  /*a620*/  FMUL R135, R135, R217.reuse ;  /* 0x000000d987877220 */ /* 0x080fe20000400000 */
[C---:B------:R-:W-:Y:S01]  /*a630*/  ISETP.GT.AND P5, PT, R3.reuse, 0x11, P2 ;  /* 0x000000110300780c */ /* 0x040fe200017a4270 */
[----:B------:R-:W-:Y:S01]  /*a640*/  @P1 STG.E.U16 desc[UR36][R6.64+0x10], R126 ;  /* 0x0000107e06001986 */ /* 0x000fe2000c101524 */
[C---:B------:R-:W-:Y:S01]  /*a650*/  ISETP.GT.AND P1, PT, R3.reuse, 0x10, P2 ;  /* 0x000000100300780c */ /* 0x040fe20001724270 */
[-C--:B------:R-:W-:Y:S01]  /*a660*/  FMUL R136, R136, R217.reuse ;  /* 0x000000d988887220 */ /* 0x080fe20000400000 */
[----:B------:R-:W-:Y:S01]  /*a670*/  F2FP.BF16.F32.PACK_AB R130, RZ, R130 ;  /* 0x00000082ff82723e */ /* 0x000fe200000010ff */
[----:B------:R-:W-:Y:S01]  /*a680*/  @P0 STG.E.U16 desc[UR36][R6.64+0x12], R127 ;  /* 0x0000127f06000986 */ /* 0x000fe2000c101524 */
[----:B------:R-:W-:Y:S01]  /*a690*/  ISETP.GT.AND P0, PT, R3, 0x11, P3 ;  /* 0x000000110300780c */ /* 0x000fe20001f04270 */
[----:B------:R-:W-:Y:S01]  /*a6a0*/  FMUL R137, R137, R217 ;  /* 0x000000d989897220 */ /* 0x000fe20000400000 */
[----:B------:R-:W-:Y:S01]  /*a6b0*/  F2FP.BF16.F32.PACK_AB R131, RZ, R131 ;  /* 0x00000083ff83723e */ /* 0x000fe200000010ff */
        /* <DEDUP_REMOVED lines=64> */
[-C--:B------:R-:W-:Y:S01]  /*aac0*/  FMUL R156, R156, R217.reuse ;  /* 0x000000d99c9c7220 */ /* 0x080fe20000400000 */
[----:B------:R-:W-:Y:S01]  /*aad0*/  F2FP.BF16.F32.PACK_AB R150, RZ, R150 ;  /* 0x00000096ff96723e */ /* 0x000fe200000010ff */
[----:B------:R-:W-:Y:S01]  /*aae0*/  FMUL R157, R157, R217 ;  /* 0x000000d99d9d7220 */ /* 0x000fe20000400000 */
[----:B------:R-:W-:Y:S01]  /*aaf0*/  F2FP.BF16.F32.PACK_AB R151, RZ, R151 ;  /* 0x00000097ff97723e */ /* 0x000fe200000010ff */
        /* <DEDUP_REMOVED lines=196> */
[----:B------:R-:W-:Y:S01]  /*b740*/  FMUL R214, R214, R217 ;  /* 0x000000d9d6d67220 */ /* 0x000fe20000400000 */
[----:B------:R-:W-:Y:S01]  /*b750*/  F2FP.BF16.F32.PACK_AB R208, RZ, R208 ;  /* 0x000000d0ffd0723e */ /* 0x000fe200000010ff */
[----:B------:R-:W-:Y:S01]  /*b760*/  @P4 STG.E.U16 desc[UR36][R4.64+0x100], R184 ;  /* 0x000100b804004986 */ /* 0x000fe2000c101524 */
[C---:B------:R-:W-:Y:S01]  /*b770*/  ISETP.GT.AND P4, PT, R3.reuse, 0x81, P2 ;  /* 0x000000810300780c */ /* 0x040fe20001784270 */
[----:B------:R-:W-:Y:S01]  /*b780*/  IMAD.U32 R9, RZ, RZ, UR4 ;  /* 0x00000004ff097e24 */ /* 0x000fe2000f8e00ff */
[----:B------:R-:W-:Y:S01]  /*b790*/  F2FP.BF16.F32.PACK_AB R209, RZ, R209 ;  /* 0x000000d1ffd1723e */ /* 0x000fe200000010ff */
[----:B------:R-:W-:Y:S01]  /*b7a0*/  @P5 STG.E.U16 desc[UR36][R4.64+0x102], R185 ;  /* 0x000102b904005986 */ /* 0x000fe2000c101524 */
[----:B------:R-:W-:Y:S01]  /*b7b0*/  ISETP.GT.AND P5, PT, R3, 0x88, P3 ;  /* 0x000000880300780c */ /* 0x000fe20001fa4270 */
        /* <DEDUP_REMOVED lines=9> */
[C---:B------:R-:W-:Y:S01]  /*b850*/  ISETP.GT.AND P4, PT, R3.reuse, 0x89, P2 ;  /* 0x000000890300780c */ /* 0x040fe20001784270 */
[----:B------:R-:W-:Y:S01]  /*b860*/  FMUL R26, R26, R217 ;  /* 0x000000d91a1a7220 */ /* 0x000fe20000400000 */
[----:B------:R-:W-:Y:S01]  /*b870*/  F2FP.BF16.F32.PACK_AB R213, RZ, R213 ;  /* 0x000000d5ffd5723e */ /* 0x000fe200000010ff */
[----:B------:R-:W-:Y:S01]  /*b880*/  @P5 STG.E.U16 desc[UR36][R4.64+0x110], R188 ;  /* 0x000110bc04005986 */ /* 0x000fe2000c101524 */
[----:B------:R-:W-:Y:S01]  /*b890*/  ISETP.GT.AND P5, PT, R3, 0x90, P2 ;  /* 0x000000900300780c */ /* 0x000fe200017a4270 */
        /* <DEDUP_REMOVED lines=92> */
[----:B------:R-:W-:Y:S01]  /*be60*/  @P1 STG.E.U16 desc[UR36][R6.64+0x152], R207 ;  /* 0x000152cf06001986 */ /* 0x000fe2000c101524 */
[----:B------:R-:W-:Y:S01]  /*be70*/  ISETP.GT.AND P1, PT, R0, 0x80, PT ;  /* 0x000000800000780c */ /* 0x000fe20003f24270 */
        /* <DEDUP_REMOVED lines=19> */
[C---:B------:R-:W-:Y:S01]  /*bfb0*/  ISETP.GT.AND P3, PT, R3.reuse, 0xb9, P3 ;  /* 0x000000b90300780c */ /* 0x040fe20001f64270 */
[----:B------:R-:W-:Y:S01]  /*bfc0*/  @P5 STG.E.U16 desc[UR36][R6.64+0x162], R211 ;  /* 0x000162d306005986 */ /* 0x000fe2000c101524 */
[C---:B------:R-:W-:Y:S01]  /*bfd0*/  ISETP.GT.AND P5, PT, R3.reuse, 0xb8, P2 ;  /* 0x000000b80300780c */ /* 0x040fe200017a4270 */
[-C--:B------:R-:W-:Y:S01]  /*bfe0*/  FMUL R62, R62, R217.reuse ;  /* 0x000000d93e3e7220 */ /* 0x080fe20000400000 */
[----:B------:R-:W-:Y:S01]  /*bff0*/  ISETP.GT.AND P2, PT, R3, 0xb9, P2 ;  /* 0x000000b90300780c */ /* 0x000fe20001744270 */
[-C--:B------:R-:W-:Y:S01]  /*c000*/  FMUL R63, R63, R217.reuse ;  /* 0x000000d93f3f7220 */ /* 0x080fe20000400000 */
[----:B------:R-:W-:Y:S01]  /*c010*/  F2FP.BF16.F32.PACK_AB R56, RZ, R56 ;  /* 0x00000038ff38723e */ /* 0x000fe200000010ff */
[----:B------:R-:W-:Y:S01]  /*c020*/  FMUL R64, R64, R217 ;  /* 0x000000d940407220 */ /* 0x000fe20000400000 */
[----:B------:R-:W-:Y:S01]  /*c030*/  F2FP.BF16.F32.PACK_AB R57, RZ, R57 ;  /* 0x00000039ff39723e */ /* 0x000fe200000010ff */
[----:B------:R-:W-:Y:S01]  /*c040*/  FMUL R65, R65, R217 ;  /* 0x000000d941417220 */ /* 0x000fe20000400000 */
[----:B------:R-:W-:Y:S01]  /*c050*/  F2FP.BF16.F32.PACK_AB R58, RZ, R58 ;  /* 0x0000003aff3a723e */ /* 0x000fe200000010ff */
[----:B------:R-:W-:Y:S01]  /*c060*/  @P4 STG.E.U16 desc[UR36][R4.64+0x170], R212 ;  /* 0x000170d404004986 */ /* 0x000fe2000c101524 */
[----:B------:R-:W-:Y:S01]  /*c070*/  LEA R8, P4, R9, R4, 0x8 ;  /* 0x0000000409087211 */ /* 0x000fe200078840ff */
[----:B------:R-:W-:Y:S01]  /*c080*/  IMAD.U32 R9, RZ, RZ, UR5 ;  /* 0x00000005ff097e24 */ /* 0x000fe2000f8e00ff */
[----:B------:R-:W-:Y:S01]  /*c090*/  F2FP.BF16.F32.PACK_AB R59, RZ, R59 ;  /* 0x0000003bff3b723e */ /* 0x000fe200000010ff */
[----:B------:R0:W-:Y:S01]  /*c0a0*/  @P3 STG.E.U16 desc[UR36][R4.64+0x172], R213 ;  /* 0x000172d504003986 */ /* 0x0001e2000c101524 */
[C---:B------:R-:W-:Y:S01]  /*c0b0*/  ISETP.GT.AND P3, PT, R3.reuse, 0x1, P1 ;  /* 0x000000010300780c */ /* 0x040fe20000f64270 */
[-C--:B------:R-:W-:Y:S01]  /*c0c0*/  FMUL R66, R66, R217.reuse ;  /* 0x000000d942427220 */ /* 0x080fe20000400000 */
[----:B------:R-:W-:Y:S01]  /*c0d0*/  F2FP.BF16.F32.PACK_AB R60, RZ, R60 ;  /* 0x0000003cff3c723e */ /* 0x000fe200000010ff */
[----:B------:R-:W-:Y:S01]  /*c0e0*/  @P5 STG.E.U16 desc[UR36][R6.64+0x170], R214 ;  /* 0x000170d606005986 */ /* 0x000fe2000c101524 */
[----:B------:R-:W-:Y:S01]  /*c0f0*/  ISETP.GT.AND P5, PT, R3, RZ, P1 ;  /* 0x000000ff0300720c */ /* 0x000fe20000fa4270 */
[----:B------:R-:W-:Y:S01]  /*c100*/  FMUL R67, R67, R217 ;  /* 0x000000d943437220 */ /* 0x000fe20000400000 */
[----:B------:R-:W-:Y:S01]  /*c110*/  F2FP.BF16.F32.PACK_AB R61, RZ, R61 ;  /* 0x0000003dff3d723e */ /* 0x000fe200000010ff */
[----:B------:R1:W-:Y:S01]  /*c120*/  @P2 STG.E.U16 desc[UR36][R6.64+0x172], R215 ;  /* 0x000172d706002986 */ /* 0x0003e2000c101524 */
[----:B------:R-:W-:Y:S01]  /*c130*/  ISETP.GT.AND P2, PT, R3, RZ, P0 ;  /* 0x000000ff0300720c */ /* 0x000fe20000744270 */
[----:B------:R-:W-:Y:S01]  /*c140*/  FMUL R68, R68, R217 ;  /* 0x000000d944447220 */ /* 0x000fe20000400000 */
[----:B------:R-:W-:Y:S01]  /*c150*/  F2FP.BF16.F32.PACK_AB R62, RZ, R62 ;  /* 0x0000003eff3e723e */ /* 0x000fe200000010ff */
[----:B0-----:R-:W-:Y:S01]  /*c160*/  IMAD.U32 R4, RZ, RZ, UR4 ;  /* 0x00000004ff047e24 */ /* 0x001fe2000f8e00ff */
[----:B------:R-:W-:Y:S01]  /*c170*/  F2FP.BF16.F32.PACK_AB R63, RZ, R63 ;  /* 0x0000003fff3f723e */ /* 0x000fe200000010ff */
[-C--:B------:R-:W-:Y:S01]  /*c180*/  FMUL R69, R69, R217.reuse ;  /* 0x000000d945457220 */ /* 0x080fe20000400000 */
[----:B------:R-:W-:Y:S01]  /*c190*/  F2FP.BF16.F32.PACK_AB R64, RZ, R64 ;  /* 0x00000040ff40723e */ /* 0x000fe200000010ff */
[----:B------:R-:W-:Y:S01]  /*c1a0*/  FMUL R70, R70, R217 ;  /* 0x000000d946467220 */ /* 0x000fe20000400000 */
[----:B------:R-:W-:Y:S01]  /*c1b0*/  LEA.HI.X R9, R4, R5, R9, 0x8, P4 ;  /* 0x0000000504097211 */ /* 0x000fe200020f4409 */
[----:B------:R-:W-:Y:S01]  /*c1c0*/  FMUL R71, R71, R217 ;  /* 0x000000d947477220 */ /* 0x000fe20000400000 */
[C---:B------:R-:W-:Y:S01]  /*c1d0*/  ISETP.GT.AND P4, PT, R3.reuse, 0x8, P1 ;  /* 0x000000080300780c */ /* 0x040fe20000f84270 */
[--C-:B-1----:R-:W-:Y:S01]  /*c1e0*/  @P3 IMAD.MOV.U32 R6, RZ, RZ, R8.reuse ;  /* 0x000000ffff063224 */ /* 0x102fe200078e0008 */
[----:B------:R-:W-:Y:S01]  /*c1f0*/  F2FP.BF16.F32.PACK_AB R65, RZ, R65 ;  /* 0x00000041ff41723e */ /* 0x000fe200000010ff */
[--C-:B------:R-:W-:Y:S01]  /*c200*/  @P3 IMAD.MOV.U32 R7, RZ, RZ, R9.reuse ;  /* 0x000000ffff073224 */ /* 0x100fe200078e0009 */
[----:B------:R-:W-:Y:S01]  /*c210*/  @P5 STG.E.U16 desc[UR36][R8.64], R24 ;  /* 0x0000001808005986 */ /* 0x000fe2000c101524 */
[----:B------:R-:W-:Y:S01]  /*c220*/  ISETP.GT.AND P5, PT, R3, 0x1, P0 ;  /* 0x000000010300780c */ /* 0x000fe200007a4270 */
[-C--:B------:R-:W-:Y:S01]  /*c230*/  FMUL R72, R72, R217.reuse ;  /* 0x000000d948487220 */ /* 0x080fe20000400000 */
[----:B------:R-:W-:Y:S01]  /*c240*/  F2FP.BF16.F32.PACK_AB R66, RZ, R66 ;  /* 0x00000042ff42723e */ /* 0x000fe200000010ff */
[----:B------:R0:W-:Y:S01]  /*c250*/  @P3 STG.E.U16 desc[UR36][R6.64+0x2], R25 ;  /* 0x0000021906003986 */ /* 0x0001e2000c101524 */
[----:B------:R-:W-:Y:S01]  /*c260*/  IADD3 R4, P3, R8, UR7, RZ ;  /* 0x0000000708047c10 */ /* 0x000fe2000ff7e0ff */
[----:B------:R-:W-:Y:S01]  /*c270*/  FMUL R73, R73, R217 ;  /* 0x000000d949497220 */ /* 0x000fe20000400000 */
[----:B------:R-:W-:Y:S01]  /*c280*/  F2FP.BF16.F32.PACK_AB R67, RZ, R67 ;  /* 0x00000043ff43723e */ /* 0x000fe200000010ff */
[-C--:B------:R-:W-:Y:S01]  /*c290*/  FMUL R74, R74, R217.reuse ;  /* 0x000000d94a4a7220 */ /* 0x080fe20000400000 */
[----:B------:R-:W-:Y:S01]  /*c2a0*/  IADD3.X R5, R9, UR6, RZ, P3, !PT ;  /* 0x0000000609057c10 */ /* 0x000fe20009ffe4ff */
[-C--:B------:R-:W-:Y:S01]  /*c2b0*/  FMUL R75, R75, R217.reuse ;  /* 0x000000d94b4b7220 */ /* 0x080fe20000400000 */
[C---:B------:R-:W-:Y:S01]  /*c2c0*/  ISETP.GT.AND P3, PT, R3.reuse, 0x9, P1 ;  /* 0x000000090300780c */ /* 0x040fe20000f64270 */
[----:B------:R-:W-:Y:S01]  /*c2d0*/  FMUL R76, R76, R217 ;  /* 0x000000d94c4c7220 */ /* 0x000fe20000400000 */
[----:B------:R-:W-:Y:S01]  /*c2e0*/  F2FP.BF16.F32.PACK_AB R68, RZ, R68 ;  /* 0x00000044ff44723e */ /* 0x000fe200000010ff */
[----:B------:R-:W-:Y:S01]  /*c2f0*/  @P2 STG.E.U16 desc[UR36][R4.64], R26 ;  /* 0x0000001a04002986 */ /* 0x000fe2000c101524 */
[C---:B------:R-:W-:Y:S01]  /*c300*/  ISETP.GT.AND P2, PT, R3.reuse, 0x8, P0 ;  /* 0x000000080300780c */ /* 0x040fe20000744270 */
[--C-:B0-----:R-:W-:Y:S01]  /*c310*/  @P4 IMAD.MOV.U32 R6, RZ, RZ, R8.reuse ;  /* 0x000000ffff064224 */ /* 0x101fe200078e0008 */
[----:B------:R-:W-:Y:S01]  /*c320*/  F2FP.BF16.F32.PACK_AB R69, RZ, R69 ;  /* 0x00000045ff45723e */ /* 0x000fe200000010ff */
[--C-:B------:R-:W-:Y:S01]  /*c330*/  @P4 IMAD.MOV.U32 R7, RZ, RZ, R9.reuse ;  /* 0x000000ffff074224 */ /* 0x100fe200078e0009 */
[----:B------:R-:W-:Y:S01]  /*c340*/  @P5 STG.E.U16 desc[UR36][R4.64+0x2], R27 ;  /* 0x0000021b04005986 */ /* 0x000fe2000c101524 */
[----:B------:R-:W-:Y:S01]  /*c350*/  ISETP.GT.AND P5, PT, R3, 0x9, P0 ;  /* 0x000000090300780c */ /* 0x000fe200007a4270 */
[-C--:B------:R-:W-:Y:S01]  /*c360*/  FMUL R77, R77, R217.reuse ;  /* 0x000000d94d4d7220 */ /* 0x080fe20000400000 */
[----:B------:R-:W-:Y:S01]  /*c370*/  F2FP.BF16.F32.PACK_AB R70, RZ, R70 ;  /* 0x00000046ff46723e */ /* 0x000fe200000010ff */
[----:B------:R0:W-:Y:S01]  /*c380*/  @P4 STG.E.U16 desc[UR36][R6.64+0x10], R28 ;  /* 0x0000101c06004986 */ /* 0x0001e2000c101524 */
        /* <DEDUP_REMOVED lines=11> */
[--C-:B0-----:R-:W-:Y:S01]  /*c440*/  @P3 IMAD.MOV.U32 R7, RZ, RZ, R9.reuse ;  /* 0x000000ffff073224 */ /* 0x101fe200078e0009 */
[----:B------:R-:W-:Y:S01]  /*c450*/  @P3 MOV R6, R8 ;  /* 0x0000000800063202 */ /* 0x000fe20000000f00 */
[-C--:B------:R-:W-:Y:S01]  /*c460*/  FMUL R83, R83, R217.reuse ;  /* 0x000000d953537220 */ /* 0x080fe20000400000 */
[----:B------:R-:W-:Y:S01]  /*c470*/  F2FP.BF16.F32.PACK_AB R76, RZ, R76 ;  /* 0x0000004cff4c723e */ /* 0x000fe200000010ff */
[----:B------:R-:W-:Y:S01]  /*c480*/  FMUL R84, R84, R217 ;  /* 0x000000d954547220 */ /* 0x000fe20000400000 */
[----:B------:R-:W-:Y:S01]  /*c490*/  F2FP.BF16.F32.PACK_AB R77, RZ, R77 ;  /* 0x0000004dff4d723e */ /* 0x000fe200000010ff */
[----:B------:R0:W-:Y:S01]  /*c4a0*/  @P3 STG.E.U16 desc[UR36][R6.64+0x12], R29 ;  /* 0x0000121d06003986 */ /* 0x0001e2000c101524 */
        /* <DEDUP_REMOVED lines=9> */
[----:B------:R-:W-:Y:S01]  /*c540*/  FMUL R87, R87, R217 ;  /* 0x000000d957577220 */ /* 0x000fe20000400000 */
[----:B------:R-:W-:Y:S01]  /*c550*/  F2FP.BF16.F32.PACK_AB R80, RZ, R80 ;  /* 0x00000050ff50723e */ /* 0x000fe200000010ff */
[--C-:B0-----:R-:W-:Y:S01]  /*c560*/  @P4 IMAD.MOV.U32 R6, RZ, RZ, R8.reuse ;  /* 0x000000ffff064224 */ /* 0x101fe200078e0008 */
[----:B------:R-:W-:Y:S01]  /*c570*/  F2FP.BF16.F32.PACK_AB R81, RZ, R81 ;  /* 0x00000051ff51723e */ /* 0x000fe200000010ff */
[--C-:B------:R-:W-:Y:S01]  /*c580*/  @P4 IMAD.MOV.U32 R7, RZ, RZ, R9.reuse ;  /* 0x000000ffff074224 */ /* 0x100fe200078e0009 */
[----:B------:R-:W-:Y:S01]  /*c590*/  F2FP.BF16.F32.PACK_AB R82, RZ, R82 ;  /* 0x00000052ff52723e */ /* 0x000fe200000010ff */
[----:B------:R-:W-:Y:S01]  /*c5a0*/  FMUL R88, R88, R217 ;  /* 0x000000d958587220 */ /* 0x000fe20000400000 */
[----:B------:R-:W-:Y:S01]  /*c5b0*/  F2FP.BF16.F32.PACK_AB R83, RZ, R83 ;  /* 0x00000053ff53723e */ /* 0x000fe200000010ff */
[-C--:B------:R-:W-:Y:S01]  /*c5c0*/  FMUL R89, R89, R217.reuse ;  /* 0x000000d959597220 */ /* 0x080fe20000400000 */
[----:B------:R0:W-:Y:S01]  /*c5d0*/  @P4 STG.E.U16 desc[UR36][R6.64+0x20], R32 ;  /* 0x0000202006004986 */ /* 0x0001e2000c101524 */
        /* <DEDUP_REMOVED lines=68> */
[----:B0-----:R-:W-:Y:S01]  /*ca20*/  @P4 IMAD.MOV.U32 R6, RZ, RZ, R8 ;  /* 0x000000ffff064224 */ /* 0x001fe200078e0008 */
[----:B------:R-:W-:Y:S01]  /*ca30*/  F2FP.BF16.F32.PACK_AB R109, RZ, R109 ;  /* 0x0000006dff6d723e */ /* 0x000fe200000010ff */
[----:B------:R-:W-:-:S02]  /*ca40*/  @P4 IMAD.MOV.U32 R7, RZ, RZ, R9 ;  /* 0x000000ffff074224 */ /* 0x000fc400078e0009 */
        /* <DEDUP_REMOVED lines=16> */
[----:B0-----:R-:W-:Y:S01]  /*cb50*/  @P3 IMAD.MOV.U32 R7, RZ, RZ, R9 ;  /* 0x000000ffff073224 */ /* 0x001fe200078e0009 */
[----:B------:R-:W-:Y:S01]  /*cb60*/  @P3 MOV R6, R8 ;  /* 0x0000000800063202 */ /* 0x000fe20000000f00 */
[----:B------:R-:W-:Y:S01]  /*cb70*/  FMUL R119, R119, R217 ;  /* 0x000000d977777220 */ /* 0x000fe20000400000 */
[----:B------:R-:W-:-:S02]  /*cb80*/  F2FP.BF16.F32.PACK_AB R117, RZ, R117 ;  /* 0x00000075ff75723e */ /* 0x000fc400000010ff */
[----:B------:R-:W-:Y:S01]  /*cb90*/  F2FP.BF16.F32.PACK_AB R118, RZ, R118 ;  /* 0x00000076ff76723e */ /* 0x000fe200000010ff */
[----:B------:R0:W-:Y:S01]  /*cba0*/  @P3 STG.E.U16 desc[UR36][R6.64+0x42], R41 ;  /* 0x0000422906003986 */ /* 0x0001e2000c101524 */
[C---:B------:R-:W-:Y:S02]  /*cbb0*/  ISETP.GT.AND P3, PT, R3.reuse, 0x29, P1 ;  /* 0x000000290300780c */ /* 0x040fe40000f64270 */
[----:B------:R-:W-:Y:S01]  /*cbc0*/  F2FP.BF16.F32.PACK_AB R119, RZ, R119 ;  /* 0x00000077ff77723e */ /* 0x000fe200000010ff */
[----:B------:R-:W-:Y:S01]  /*cbd0*/  @P2 STG.E.U16 desc[UR36][R4.64+0x40], R42 ;  /* 0x0000402a04002986 */ /* 0x000fe2000c101524 */
[----:B------:R-:W-:-:S03]  /*cbe0*/  ISETP.GT.AND P2, PT, R3, 0x28, P0 ;  /* 0x000000280300780c */ /* 0x000fc60000744270 */
[----:B------:R-:W-:Y:S01]  /*cbf0*/  @P5 STG.E.U16 desc[UR36][R4.64+0x42], R43 ;  /* 0x0000422b04005986 */ /* 0x000fe2000c101524 */
[----:B------:R-:W-:Y:S01]  /*cc00*/  ISETP.GT.AND P5, PT, R3, 0x29, P0 ;  /* 0x000000290300780c */ /* 0x000fe200007a4270 */
[----:B0-----:R-:W-:Y:S02]  /*cc10*/  @P4 IMAD.MOV.U32 R6, RZ, RZ, R8 ;  /* 0x000000ffff064224 */ /* 0x001fe400078e0008 */
[----:B------:R-:W-:-:S05]  /*cc20*/  @P4 IMAD.MOV.U32 R7, RZ, RZ, R9 ;  /* 0x000000ffff074224 */ /* 0x000fca00078e0009 */
[----:B------:R0:W-:Y:S01]  /*cc30*/  @P4 STG.E.U16 desc[UR36][R6.64+0x50], R44 ;  /* 0x0000502c06004986 */ /* 0x0001e2000c101524 */
[----:B------:R-:W-:Y:S01]  /*cc40*/  ISETP.GT.AND P4, PT, R3, 0x30, P1 ;  /* 0x000000300300780c */ /* 0x000fe20000f84270 */
[----:B0-----:R-:W-:Y:S02]  /*cc50*/  @P3 IMAD.MOV.U32 R6, RZ, RZ, R8 ;  /* 0x000000ffff063224 */ /* 0x001fe400078e0008 */
[----:B------:R-:W-:-:S05]  /*cc60*/  @P3 IMAD.MOV.U32 R7, RZ, RZ, R9 ;  /* 0x000000ffff073224 */ /* 0x000fca00078e0009 */
[----:B------:R0:W-:Y:S01]  /*cc70*/  @P3 STG.E.U16 desc[UR36][R6.64+0x52], R45 ;  /* 0x0000522d06003986 */ /* 0x0001e2000c101524 */
[----:B------:R-:W-:-:S03]  /*cc80*/  ISETP.GT.AND P3, PT, R3, 0x31, P1 ;  /* 0x000000310300780c */ /* 0x000fc60000f64270 */
        /* <DEDUP_REMOVED lines=19> */
[----:B------:R-:W-:Y:S02]  /*cdc0*/  ISETP.GT.AND P4, PT, R3, 0x40, P1 ;  /* 0x000000400300780c */ /* 0x000fe40000f84270 */
[----:B0-----:R-:W-:Y:S01]  /*cdd0*/  @P3 MOV R6, R8 ;  /* 0x0000000800063202 */ /* 0x001fe20000000f00 */
        /* <DEDUP_REMOVED lines=178> */
[C---:B------:R-:W-:Y:S02]  /*d900*/  ISETP.GT.AND P4, PT, R3.reuse, 0xb1, P0 ;  /* 0x000000b10300780c */ /* 0x040fe40000784270 */
[----:B------:R-:W-:Y:S02]  /*d910*/  ISETP.GT.AND P0, PT, R3, 0xb9, P0 ;  /* 0x000000b90300780c */ /* 0x000fe40000704270 */
[----:B0-----:R-:W-:Y:S01]  /*d920*/  @P3 MOV R6, R8 ;  /* 0x0000000800063202 */ /* 0x001fe20000000f00 */
[----:B------:R-:W-:-:S05]  /*d930*/  @P3 IMAD.MOV.U32 R7, RZ, RZ, R9 ;  /* 0x000000ffff073224 */ /* 0x000fca00078e0009 */
[----:B------:R0:W-:Y:S01]  /*d940*/  @P3 STG.E.U16 desc[UR36][R6.64+0x162], R113 ;  /* 0x0001627106003986 */ /* 0x0001e2000c101524 */
[C---:B------:R-:W-:Y:S02]  /*d950*/  ISETP.GT.AND P3, PT, R3.reuse, 0xb8, P1 ;  /* 0x000000b80300780c */ /* 0x040fe40000f64270 */
[----:B------:R-:W-:Y:S01]  /*d960*/  ISETP.GT.AND P1, PT, R3, 0xb9, P1 ;  /* 0x000000b90300780c */ /* 0x000fe20000f24270 */
[----:B------:R-:W-:Y:S04]  /*d970*/  @P2 STG.E.U16 desc[UR36][R4.64+0x160], R114 ;  /* 0x0001607204002986 */ /* 0x000fe8000c101524 */
[----:B------:R-:W-:Y:S06]  /*d980*/  @P4 STG.E.U16 desc[UR36][R4.64+0x162], R115 ;  /* 0x0001627304004986 */ /* 0x000fec000c101524 */
[----:B0-----:R-:W-:-:S02]  /*d990*/  @P3 IMAD.MOV.U32 R6, RZ, RZ, R8 ;  /* 0x000000ffff063224 */ /* 0x001fc400078e0008 */
[----:B------:R-:W-:-:S05]  /*d9a0*/  @P3 IMAD.MOV.U32 R7, RZ, RZ, R9 ;  /* 0x000000ffff073224 */ /* 0x000fca00078e0009 */
[----:B------:R0:W-:Y:S04]  /*d9b0*/  @P3 STG.E.U16 desc[UR36][R6.64+0x170], R116 ;  /* 0x0001707406003986 */ /* 0x0001e8000c101524 */
[----:B------:R1:W-:Y:S04]  /*d9c0*/  @P1 STG.E.U16 desc[UR36][R8.64+0x172], R117 ;  /* 0x0001727508001986 */ /* 0x0003e8000c101524 */
[----:B------:R1:W-:Y:S01]  /*d9d0*/  @P5 STG.E.U16 desc[UR36][R4.64+0x170], R118 ;  /* 0x0001707604005986 */ /* 0x0003e2000c101524 */
[----:B0-----:R-:W-:Y:S02]  /*d9e0*/  @P0 IMAD.MOV.U32 R6, RZ, RZ, R4 ;  /* 0x000000ffff060224 */ /* 0x001fe400078e0004 */
[----:B------:R-:W-:-:S05]  /*d9f0*/  @P0 IMAD.MOV.U32 R7, RZ, RZ, R5 ;  /* 0x000000ffff070224 */ /* 0x000fca00078e0005 */
[----:B------:R1:W-:Y:S02]  /*da00*/  @P0 STG.E.U16 desc[UR36][R6.64+0x172], R119 ;  /* 0x0001727706000986 */ /* 0x0003e4000c101524 */
.L_x_411:
[----:B------:R-:W-:Y:S05]  /*da10*/  BSYNC B0 ;  /* 0x0000000000007941 */ /* 0x000fea0003800000 */
.L_x_29:
[----:B------:R-:W-:Y:S01]  /*da20*/  ULDC UR4, c[0x0][0xc] ;  /* 0x0000030000047ab9 */ /* 0x000fe20000000800 */
[----:B------:R-:W-:Y:S01]  /*da30*/  ULDC UR5, c[0x0][0x10] ;  /* 0x0000040000057ab9 */ /* 0x000fe20000000800 */
[----:B------:R-:W2:Y:S01]  /*da40*/  LDC R3, c[0x0][0x14] ;  /* 0x00000500ff037b82 */ /* 0x000ea20000000800 */
[----:B------:R-:W-:Y:S01]  /*da50*/  UIMAD.WIDE.U32 UR4, UR4, UR5, URZ ;  /* 0x00000005040472a5 */ /* 0x000fe2000f8e003f */
[----:B0-----:R-:W-:Y:S01]  /*da60*/  PRMT R0, RZ, 0x7610, R0 ;  /* 0x00007610ff007816 */ /* 0x001fe20000000000 */
[----:B------:R-:W-:Y:S01]  /*da70*/  UMOV UR43, 0xffffffff ;  /* 0xffffffff002b7882 */ /* 0x000fe20000000000 */
[----:B------:R-:W-:-:S03]  /*da80*/  IMAD.MOV.U32 R19, RZ, RZ, -0x1 ;  /* 0xffffffffff137424 */ /* 0x000fc600078e00ff */
[----:B--2---:R-:W-:-:S04]  /*da90*/  IMAD.WIDE.U32 R16, R3, UR4, R16 ;  /* 0x0000000403107c25 */ /* 0x004fc8000f8e0010 */
[----:B------:R-:W-:Y:S01]  /*daa0*/  IMAD R3, R3, UR5, RZ ;  /* 0x0000000503037c24 */ /* 0x000fe2000f8e02ff */
[----:B------:R-:W-:Y:S02]  /*dab0*/  ULDC.64 UR4, c[0x0][0x650] ;  /* 0x0001940000047ab9 */ /* 0x000fe40000000a00 */
[----:B------:R-:W-:Y:S01]  /*dac0*/  ISETP.GE.U32.AND P0, PT, R16, UR4, PT ;  /* 0x0000000410007c0c */ /* 0x000fe2000bf06070 */
[----:B------:R-:W-:-:S05]  /*dad0*/  IMAD.IADD R17, R17, 0x1, R3 ;  /* 0x0000000111117824 */ /* 0x000fca00078e0203 */
[----:B------:R-:W-:-:S13]  /*dae0*/  ISETP.GE.U32.AND.EX P0, PT, R17, UR5, PT, P0 ;  /* 0x0000000511007c0c */ /* 0x000fda000bf06100 */
[----:B------:R-:W-:Y:S05]  /*daf0*/  @P0 BRA `(.L_x_412) ;  /* 0x0000000400640947 */ /* 0x000fea0003800000 */
[----:B------:R-:W0:Y:S01]  /*db00*/  S2R R12, SR_CTAID.X ;  /* 0x00000000000c7919 */ /* 0x000e220000002500 */
[----:B------:R-:W2:Y:S01]  /*db10*/  LDC.64 R10, c[0x0][0x628] ;  /* 0x00018a00ff0a7b82 */ /* 0x000ea20000000a00 */
[----:B------:R-:W-:Y:S01]  /*db20*/  ULDC UR4, c[0x0][0x150] ;  /* 0x0000540000047ab9 */ /* 0x000fe20000000800 */
[----:B-1----:R-:W-:Y:S01]  /*db30*/  IMAD.MOV.U32 R8, RZ, RZ, R16 ;  /* 0x000000ffff087224 */ /* 0x002fe200078e0010 */
[----:B------:R-:W1:Y:S01]  /*db40*/  S2R R20, SR_CTAID.Y ;  /* 0x0000000000147919 */ /* 0x000e620000002600 */
[----:B------:R-:W-:-:S04]  /*db50*/  IMAD.MOV.U32 R9, RZ, RZ, R17 ;  /* 0x000000ffff097224 */ /* 0x000fc800078e0011 */
[----:B------:R-:W1:Y:S08]  /*db60*/  LDC R21, c[0x0][0x144] ;  /* 0x00005100ff157b82 */ /* 0x000e700000000800 */
[----:B------:R-:W1:Y:S08]  /*db70*/  LDC R0, c[0x0][0x630] ;  /* 0x00018c00ff007b82 */ /* 0x000e700000000800 */
[----:B------:R-:W1:Y:S01]  /*db80*/  LDC.64 R14, c[0x0][0x620] ;  /* 0x00018800ff0e7b82 */ /* 0x000e620000000a00 */
[----:B--2---:R-:W-:-:S04]  /*db90*/  ISETP.NE.U32.AND P0, PT, R10, RZ, PT ;  /* 0x000000ff0a00720c */ /* 0x004fc80003f05070 */
[----:B------:R-:W-:Y:S02]  /*dba0*/  ISETP.NE.AND.EX P0, PT, R11, RZ, PT, P0 ;  /* 0x000000ff0b00720c */ /* 0x000fe40003f05300 */
[----:B0-----:R-:W-:-:S05]  /*dbb0*/  I2FP.F32.U32 R3, R12 ;  /* 0x0000000c00037245 */ /* 0x001fca0000201000 */
[----:B------:R-:W-:-:S04]  /*dbc0*/  FMUL R3, R3, UR4 ;  /* 0x0000000403037c20 */ /* 0x000fc80008400000 */
[----:B------:R0:W2:Y:S02]  /*dbd0*/  F2I.U32.TRUNC.NTZ R19, R3 ;  /* 0x0000000300137305 */ /* 0x0000a4000020f000 */
[----:B------:R-:W-:Y:S05]  /*dbe0*/  @!P0 BRA `(.L_x_413) ;  /* 0x0000000000288947 */ /* 0x000fea0003800000 */
[----:B0-----:R-:W0:Y:S02]  /*dbf0*/  LDC R3, c[0x0][0x634] ;  /* 0x00018d00ff037b82 */ /* 0x001e240000000800 */
[----:B0-----:R-:W-:-:S05]  /*dc00*/  IADD3 R3, P0, R16, R3, RZ ;  /* 0x0000000310037210 */ /* 0x001fca0007f1e0ff */
[----:B------:R-:W-:-:S04]  /*dc10*/  IMAD.X R13, RZ, RZ, R17, P0 ;  /* 0x000000ffff0d7224 */ /* 0x000fc800000e0611 */
[----:B------:R-:W-:-:S04]  /*dc20*/  IMAD.WIDE.U32 R4, R13, R10, RZ ;  /* 0x0000000a0d047225 */ /* 0x000fc800078e00ff */
[----:B------:R-:W-:-:S04]  /*dc30*/  IMAD.WIDE.U32 R6, P0, R3, R11, R4 ;  /* 0x0000000b03067225 */ /* 0x000fc80007800004 */
[----:B------:R-:W-:Y:S01]  /*dc40*/  IMAD.WIDE.U32 R4, R3, R10, RZ ;  /* 0x0000000a03047225 */ /* 0x000fe200078e00ff */
[----:B------:R-:W-:-:S03]  /*dc50*/  MOV R8, R7 ;  /* 0x0000000700087202 */ /* 0x000fc60000000f00 */
[----:B------:R-:W-:Y:S01]  /*dc60*/  IMAD.X R9, RZ, RZ, RZ, P0 ;  /* 0x000000ffff097224 */ /* 0x000fe200000e06ff */
[----:B------:R-:W-:-:S05]  /*dc70*/  IADD3 RZ, P0, R5, R6, RZ ;  /* 0x0000000605ff7210 */ /* 0x000fca0007f1e0ff */
[----:B------:R-:W-:-:S08]  /*dc80*/  IMAD.WIDE.U32.X R8, R13, R11, R8, P0 ;  /* 0x0000000b0d087225 */ /* 0x000fd000000e0408 */
.L_x_413:
[----:B------:R-:W3:Y:S01]  /*dc90*/  LDC.64 R26, c[0x0][0x640] ;  /* 0x00019000ff1a7b82 */ /* 0x000ee20000000a00 */
[-C--:B-1----:R-:W-:Y:S01]  /*dca0*/  SHF.R.U64 R30, R8, R0.reuse, R9 ;  /* 0x00000000081e7219 */ /* 0x082fe20000001209 */
[----:B--2---:R-:W-:Y:S01]  /*dcb0*/  IMAD.MOV R19, RZ, RZ, -R19 ;  /* 0x000000ffff137224 */ /* 0x004fe200078e0a13 */
[----:B------:R-:W-:Y:S01]  /*dcc0*/  SHF.R.U32.HI R0, RZ, R0, R9 ;  /* 0x00000000ff007219 */ /* 0x000fe20000011609 */
[----:B------:R-:W-:Y:S01]  /*dcd0*/  ULDC UR4, c[0x0][0x154] ;  /* 0x0000550000047ab9 */ /* 0x000fe20000000800 */
[----:B0-----:R-:W-:Y:S01]  /*dce0*/  IADD3 R3, P0, RZ, -R30, RZ ;  /* 0x8000001eff037210 */ /* 0x001fe20007f1e0ff */
[----:B------:R-:W-:Y:S02]  /*dcf0*/  IMAD R21, R21, R19, R12 ;  /* 0x0000001315157224 */ /* 0x000fe400078e020c */
[----:B------:R-:W0:Y:S01]  /*dd00*/  LDC R6, c[0x0][0x618] ;  /* 0x00018600ff067b82 */ /* 0x000e220000000800 */
[----:B------:R-:W-:Y:S02]  /*dd10*/  IMAD.MOV.U32 R7, RZ, RZ, 0x1 ;  /* 0x00000001ff077424 */ /* 0x000fe400078e00ff */
[----:B------:R-:W-:-:S04]  /*dd20*/  IMAD.X R5, RZ, RZ, ~R0, P0 ;  /* 0x000000ffff057224 */ /* 0x000fc800000e0e00 */
[-C--:B------:R-:W-:Y:S01]  /*dd30*/  IMAD R0, R5, R14.reuse, RZ ;  /* 0x0000000e05007224 */ /* 0x080fe200078e02ff */
[----:B------:R-:W1:Y:S01]  /*dd40*/  LDC R8, c[0x0][0x608] ;  /* 0x00018200ff087b82 */ /* 0x000e620000000800 */
[----:B------:R-:W-:-:S04]  /*dd50*/  IMAD.WIDE.U32 R4, R3, R14, R16 ;  /* 0x0000000e03047225 */ /* 0x000fc800078e0010 */
[----:B------:R-:W-:Y:S01]  /*dd60*/  IMAD R3, R3, R15, R0 ;  /* 0x0000000f03037224 */ /* 0x000fe200078e0200 */
[----:B------:R-:W-:Y:S02]  /*dd70*/  I2FP.F32.U32 R0, R20 ;  /* 0x0000001400007245 */ /* 0x000fe40000201000 */
[----:B------:R-:W2:Y:S01]  /*dd80*/  LDC R22, c[0x0][0x658] ;  /* 0x00019600ff167b82 */ /* 0x000ea20000000800 */
[----:B------:R-:W-:Y:S01]  /*dd90*/  IMAD.IADD R3, R5, 0x1, R3 ;  /* 0x0000000105037824 */ /* 0x000fe200078e0203 */
[----:B---3--:R-:W-:Y:S01]  /*dda0*/  ISETP.NE.U32.AND P0, PT, R26, RZ, PT ;  /* 0x000000ff1a00720c */ /* 0x008fe20003f05070 */
[----:B------:R-:W-:Y:S01]  /*ddb0*/  FMUL R0, R0, UR4 ;  /* 0x0000000400007c20 */ /* 0x000fe20008400000 */
[----:B------:R-:W-:Y:S02]  /*ddc0*/  IMAD.MOV.U32 R5, RZ, RZ, -0x1 ;  /* 0xffffffffff057424 */ /* 0x000fe400078e00ff */
[----:B------:R-:W-:Y:S01]  /*ddd0*/  ISETP.NE.AND.EX P0, PT, R27, RZ, PT, P0 ;  /* 0x000000ff1b00720c */ /* 0x000fe20003f05300 */
[----:B------:R3:W2:Y:S01]  /*dde0*/  F2I.U32.TRUNC.NTZ R13, R0 ;  /* 0x00000000000d7305 */ /* 0x0006a2000020f000 */
[----:B------:R-:W3:Y:S01]  /*ddf0*/  LDC R15, c[0x0][0x148] ;  /* 0x00005200ff0f7b82 */ /* 0x000ee20000000800 */
[----:B0-----:R-:W-:-:S02]  /*de00*/  SHF.R.U64 R12, R4, R6, R3 ;  /* 0x00000006040c7219 */ /* 0x001fc40000001203 */
[----:B------:R-:W-:-:S05]  /*de10*/  SHF.R.U32.HI R3, RZ, R6, R3 ;  /* 0x00000006ff037219 */ /* 0x000fca0000011603 */
[----:B------:R-:W0:Y:S01]  /*de20*/  LDC R19, c[0x0][0x600] ;  /* 0x00018000ff137b82 */ /* 0x000e220000000800 */
[-CC-:B-1----:R-:W-:Y:S02]  /*de30*/  SHF.R.U64 R10, R12, R8.reuse, R3.reuse ;  /* 0x000000080c0a7219 */ /* 0x182fe40000001203 */
[----:B------:R-:W-:-:S05]  /*de40*/  SHF.R.U32.HI R3, RZ, R8, R3 ;  /* 0x00000008ff037219 */ /* 0x000fca0000011603 */
[----:B------:R-:W1:Y:S01]  /*de50*/  LDC R24, c[0x0][0x648] ;  /* 0x00019200ff187b82 */ /* 0x000e620000000800 */
[-C--:B--2---:R-:W-:Y:S02]  /*de60*/  SHF.L.U32 R4, R5, R22.reuse, RZ ;  /* 0x0000001605047219 */ /* 0x084fe400000006ff */
[-CC-:B------:R-:W-:Y:S02]  /*de70*/  SHF.R.U64 R14, R10, R22.reuse, R3.reuse ;  /* 0x000000160a0e7219 */ /* 0x180fe40000001203 */
[----:B------:R-:W-:Y:S02]  /*de80*/  SHF.R.U32.HI R5, RZ, R22, R3 ;  /* 0x00000016ff057219 */ /* 0x000fe40000011603 */
[----:B------:R-:W-:Y:S01]  /*de90*/  LOP3.LUT R25, RZ, R4, RZ, 0x33, !PT ;  /* 0x00000004ff197212 */ /* 0x000fe200078e33ff */
[----:B------:R-:W2:Y:S01]  /*dea0*/  LDC R28, c[0x0][0x638] ;  /* 0x00018e00ff1c7b82 */ /* 0x000ea20000000800 */
[----:B------:R-:W-:Y:S01]  /*deb0*/  SHF.L.U32 R22, R7, R22, RZ ;  /* 0x0000001607167219 */ /* 0x000fe200000006ff */
[----:B------:R-:W-:-:S06]  /*dec0*/  IMAD.MOV.U32 R4, RZ, RZ, R14 ;  /* 0x000000ffff047224 */ /* 0x000fcc00078e000e */
[----:B------:R-:W0:Y:S01]  /*ded0*/  LDC R29, c[0x0][0x610] ;  /* 0x00018400ff1d7b82 */ /* 0x000e220000000800 */
[----:B------:R-:W-:Y:S05]  /*dee0*/  @!P0 BRA `(.L_x_414) ;  /* 0x0000000000288947 */ /* 0x000fea0003800000 */
[----:B------:R-:W4:Y:S02]  /*def0*/  LDC R3, c[0x0][0x64c] ;  /* 0x00019300ff037b82 */ /* 0x000f240000000800 */
[----:B----4-:R-:W-:-:S05]  /*df00*/  IADD3 R3, P0, R14, R3, RZ ;  /* 0x000000030e037210 */ /* 0x010fca0007f1e0ff */
        /* <DEDUP_REMOVED lines=8> */
.L_x_414:
[----:B------:R-:W-:Y:S01]  /*df90*/  ISETP.NE.AND P0, PT, R2, 0x1, PT ;  /* 0x000000010200780c */ /* 0x000fe20003f05270 */
[----:B------:R-:W-:Y:S01]  /*dfa0*/  IMAD.MOV R13, RZ, RZ, -R13 ;  /* 0x000000ffff0d7224 */ /* 0x000fe200078e0a0d */
[----:B-1-3--:R-:W-:Y:S01]  /*dfb0*/  SHF.R.U64 R0, R4, R24, R5 ;  /* 0x0000001804007219 */ /* 0x00afe20000001205 */
[----:B0-----:R-:W-:Y:S01]  /*dfc0*/  VIADD R5, R19, 0xffffffff ;  /* 0xffffffff13057836 */ /* 0x001fe20000000000 */
[----:B------:R-:W-:Y:S02]  /*dfd0*/  LOP3.LUT R7, R10, R25, RZ, 0xc0, !PT ;  /* 0x000000190a077212 */ /* 0x000fe400078ec0ff */
[----:B------:R-:W-:Y:S02]  /*dfe0*/  IADD3 R3, -R0, RZ, RZ ;  /* 0x000000ff00037210 */ /* 0x000fe40007ffe1ff */
[----:B------:R-:W-:Y:S01]  /*dff0*/  LOP3.LUT R5, R12, R5, RZ, 0xc0, !PT ;  /* 0x000000050c057212 */ /* 0x000fe200078ec0ff */
[----:B------:R-:W-:Y:S01]  /*e000*/  IMAD R22, R22, R0, R7 ;  /* 0x0000000016167224 */ /* 0x000fe200078e0207 */
[----:B------:R-:W-:Y:S01]  /*e010*/  R2UR UR43, R30 ;  /* 0x000000001e2b72ca */ /* 0x000fe200000e0000 */
[----:B--2---:R-:W-:-:S02]  /*e020*/  IMAD R0, R3, R28, R14 ;  /* 0x0000001c03007224 */ /* 0x004fc400078e020e */
[----:B------:R-:W-:Y:S02]  /*e030*/  @P0 IMAD R21, R15, R13, R20 ;  /* 0x0000000d0f150224 */ /* 0x000fe400078e0214 */
[----:B------:R-:W-:Y:S02]  /*e040*/  IMAD R3, R0, R19, R5 ;  /* 0x0000001300037224 */ /* 0x000fe400078e0205 */
[----:B------:R-:W-:Y:S02]  /*e050*/  IMAD R22, R22, R29, R21 ;  /* 0x0000001d16167224 */ /* 0x000fe400078e0215 */
[----:B------:R-:W-:-:S03]  /*e060*/  IMAD.MOV.U32 R0, RZ, RZ, 0x1 ;  /* 0x00000001ff007424 */ /* 0x000fc600078e00ff */
[----:B------:R-:W-:Y:S02]  /*e070*/  SEL R19, R3, R22, !P0 ;  /* 0x0000001603137207 */ /* 0x000fe40004000000 */
[----:B------:R-:W-:-:S07]  /*e080*/  SEL R22, R22, R3, !P0 ;  /* 0x0000000316167207 */ /* 0x000fce0004000000 */
.L_x_412:
[----:B------:R-:W-:-:S13]  /*e090*/  LOP3.LUT P0, RZ, R0, 0xff, RZ, 0xc0, !PT ;  /* 0x000000ff00ff7812 */ /* 0x000fda000780c0ff */
[----:B------:R-:W-:Y:S05]  /*e0a0*/  @P0 BRA `(.L_x_415) ;  /* 0xffffff30002c0947 */ /* 0x000fea000383ffff */
[----:B------:R-:W-:Y:S05]  /*e0b0*/  EXIT ;  /* 0x000000000000794d */ /* 0x000fea0003800000 */
.L_x_4:
[----:B0-----:R-:W-:Y:S01]  /*e0c0*/  ULDC.64 UR4, c[0x0][0x650] ;  /* 0x0001940000047ab9 */ /* 0x001fe20000000a00 */
[----:B------:R-:W-:Y:S01]  /*e0d0*/  PRMT R3, RZ, 0x7610, R3 ;  /* 0x00007610ff037816 */ /* 0x000fe20000000003 */
[----:B------:R-:W-:Y:S01]  /*e0e0*/  IMAD.MOV.U32 R6, RZ, RZ, -0x1 ;  /* 0xffffffffff067424 */ /* 0x000fe200078e00ff */
[----:B------:R-:W-:Y:S01]  /*e0f0*/  ISETP.GE.U32.AND P0, PT, R16, UR4, PT ;  /* 0x0000000410007c0c */ /* 0x000fe2000bf06070 */
[----:B------:R-:W-:Y:S02]  /*e100*/  IMAD.MOV.U32 R7, RZ, RZ, -0x1 ;  /* 0xffffffffff077424 */ /* 0x000fe400078e00ff */
        /* <DEDUP_REMOVED lines=21> */
.L_x_417:
        /* <DEDUP_REMOVED lines=17> */
[----:B------:R-:W-:-:S03]  /*e370*/  IMAD.MOV.U32 R7, RZ, RZ, 0x1 ;  /* 0x00000001ff077424 */ /* 0x000fc600078e00ff */
[--C-:B0-----:R-:W-:Y:S02]  /*e380*/  SHF.R.U64 R10, R6, R22, R3.reuse ;  /* 0x00000016060a7219 */ /* 0x101fe40000001203 */
[----:B------:R-:W-:Y:S02]  /*e390*/  I2FP.F32.U32 R6, R0 ;  /* 0x0000000000067245 */ /* 0x000fe40000201000 */
[----:B------:R-:W0:Y:S01]  /*e3a0*/  LDC R8, c[0x0][0x658] ;  /* 0x00019600ff087b82 */ /* 0x000e220000000800 */
[----:B-1----:R-:W-:Y:S02]  /*e3b0*/  ISETP.NE.U32.AND P0, PT, R24, RZ, PT ;  /* 0x000000ff1800720c */ /* 0x002fe40003f05070 */
[----:B---3--:R-:W-:Y:S01]  /*e3c0*/  IADD3 R5, -R9, RZ, RZ ;  /* 0x000000ff09057210 */ /* 0x008fe20007ffe1ff */
[----:B------:R-:W-:Y:S01]  /*e3d0*/  FMUL R6, R6, UR4 ;  /* 0x0000000406067c20 */ /* 0x000fe20008400000 */
[----:B------:R-:W-:Y:S02]  /*e3e0*/  ISETP.NE.AND.EX P0, PT, R25, RZ, PT, P0 ;  /* 0x000000ff1900720c */ /* 0x000fe40003f05300 */
[----:B------:R-:W-:Y:S01]  /*e3f0*/  SHF.R.U32.HI R3, RZ, R22, R3 ;  /* 0x00000016ff037219 */ /* 0x000fe20000011603 */
[----:B------:R-:W1:Y:S01]  /*e400*/  LDC R15, c[0x0][0x148] ;  /* 0x00005200ff0f7b82 */ /* 0x000e620000000800 */
[----:B------:R3:W0:Y:S01]  /*e410*/  F2I.U32.TRUNC.NTZ R13, R6 ;  /* 0x00000006000d7305 */ /* 0x000622000020f000 */
[----:B--2---:R-:W-:-:S02]  /*e420*/  IMAD R22, R11, R5, R4 ;  /* 0x000000050b167224 */ /* 0x004fc400078e0204 */
[----:B------:R-:W-:-:S04]  /*e430*/  IMAD.MOV.U32 R5, RZ, RZ, -0x1 ;  /* 0xffffffffff057424 */ /* 0x000fc800078e00ff */
[----:B------:R-:W2:Y:S01]  /*e440*/  LDC R19, c[0x0][0x600] ;  /* 0x00018000ff137b82 */ /* 0x000ea20000000800 */
[-CC-:B----4-:R-:W-:Y:S02]  /*e450*/  SHF.R.U64 R14, R10, R20.reuse, R3.reuse ;  /* 0x000000140a0e7219 */ /* 0x190fe40000001203 */
[----:B------:R-:W-:-:S05]  /*e460*/  SHF.R.U32.HI R3, RZ, R20, R3 ;  /* 0x00000014ff037219 */ /* 0x000fca0000011603 */
[----:B------:R-:W4:Y:S01]  /*e470*/  LDC R21, c[0x0][0x648] ;  /* 0x00019200ff157b82 */ /* 0x000f220000000800 */
[-C--:B0-----:R-:W-:Y:S02]  /*e480*/  SHF.L.U32 R4, R5, R8.reuse, RZ ;  /* 0x0000000805047219 */ /* 0x081fe400000006ff */
[--C-:B------:R-:W-:Y:S02]  /*e490*/  SHF.R.U64 R20, R14, R8, R3.reuse ;  /* 0x000000080e147219 */ /* 0x100fe40000001203 */
[----:B------:R-:W-:Y:S02]  /*e4a0*/  LOP3.LUT R27, RZ, R4, RZ, 0x33, !PT ;  /* 0x00000004ff1b7212 */ /* 0x000fe400078e33ff */
[-C--:B------:R-:W-:Y:S01]  /*e4b0*/  SHF.R.U32.HI R5, RZ, R8.reuse, R3 ;  /* 0x00000008ff057219 */ /* 0x080fe20000011603 */
[----:B------:R-:W0:Y:S01]  /*e4c0*/  LDC R23, c[0x0][0x638] ;  /* 0x00018e00ff177b82 */ /* 0x000e220000000800 */
[----:B------:R-:W-:Y:S01]  /*e4d0*/  SHF.L.U32 R26, R7, R8, RZ ;  /* 0x00000008071a7219 */ /* 0x000fe200000006ff */
[----:B------:R-:W-:-:S06]  /*e4e0*/  IMAD.MOV.U32 R4, RZ, RZ, R20 ;  /* 0x000000ffff047224 */ /* 0x000fcc00078e0014 */
[----:B------:R-:W0:Y:S01]  /*e4f0*/  LDC R28, c[0x0][0x610] ;  /* 0x00018400ff1c7b82 */ /* 0x000e220000000800 */
[----:B-1-3--:R-:W-:Y:S05]  /*e500*/  @!P0 BRA `(.L_x_418) ;  /* 0x0000000000288947 */ /* 0x00afea0003800000 */
[----:B------:R-:W1:Y:S02]  /*e510*/  LDC R3, c[0x0][0x64c] ;  /* 0x00019300ff037b82 */ /* 0x000e640000000800 */
[----:B-1----:R-:W-:-:S05]  /*e520*/  IADD3 R3, P0, R20, R3, RZ ;  /* 0x0000000314037210 */ /* 0x002fca0007f1e0ff */
        /* <DEDUP_REMOVED lines=8> */
.L_x_418:
[----:B------:R-:W-:Y:S01]  /*e5b0*/  ISETP.NE.AND P0, PT, R2, 0x1, PT ;  /* 0x000000010200780c */ /* 0x000fe20003f05270 */
[----:B--2---:R-:W-:Y:S01]  /*e5c0*/  VIADD R7, R19, 0xffffffff ;  /* 0xffffffff13077836 */ /* 0x004fe20000000000 */
[----:B----4-:R-:W-:Y:S01]  /*e5d0*/  SHF.R.U64 R4, R4, R21, R5 ;  /* 0x0000001504047219 */ /* 0x010fe20000001205 */
[----:B------:R-:W-:Y:S01]  /*e5e0*/  IMAD.MOV R13, RZ, RZ, -R13 ;  /* 0x000000ffff0d7224 */ /* 0x000fe200078e0a0d */
[----:B------:R-:W-:Y:S02]  /*e5f0*/  LOP3.LUT R3, R14, R27, RZ, 0xc0, !PT ;  /* 0x0000001b0e037212 */ /* 0x000fe400078ec0ff */
[----:B------:R-:W-:Y:S01]  /*e600*/  LOP3.LUT R7, R10, R7, RZ, 0xc0, !PT ;  /* 0x000000070a077212 */ /* 0x000fe200078ec0ff */
[----:B------:R-:W-:Y:S02]  /*e610*/  IMAD.MOV R5, RZ, RZ, -R4 ;  /* 0x000000ffff057224 */ /* 0x000fe400078e0a04 */
[----:B------:R-:W-:-:S04]  /*e620*/  IMAD R3, R26, R4, R3 ;  /* 0x000000041a037224 */ /* 0x000fc800078e0203 */
[----:B------:R-:W-:Y:S02]  /*e630*/  @P0 IMAD R22, R15, R13, R0 ;  /* 0x0000000d0f160224 */ /* 0x000fe400078e0200 */
[----:B0-----:R-:W-:Y:S02]  /*e640*/  IMAD R0, R5, R23, R20 ;  /* 0x0000001705007224 */ /* 0x001fe400078e0214 */
[----:B------:R-:W-:Y:S02]  /*e650*/  IMAD R6, R3, R28, R22 ;  /* 0x0000001c03067224 */ /* 0x000fe400078e0216 */
[----:B------:R-:W-:Y:S02]  /*e660*/  IMAD R5, R0, R19, R7 ;  /* 0x0000001300057224 */ /* 0x000fe400078e0207 */
[----:B------:R-:W-:-:S03]  /*e670*/  IMAD.MOV.U32 R3, RZ, RZ, 0x1 ;  /* 0x00000001ff037424 */ /* 0x000fc600078e00ff */
[----:B------:R-:W-:Y:S02]  /*e680*/  SEL R7, R5, R6, !P0 ;  /* 0x0000000605077207 */ /* 0x000fe40004000000 */
[----:B------:R-:W-:-:S07]  /*e690*/  SEL R6, R6, R5, !P0 ;  /* 0x0000000506067207 */ /* 0x000fce0004000000 */
.L_x_416:
[----:B------:R-:W-:-:S08]  /*e6a0*/  NOP ;  /* 0x0000000000007918 */ /* 0x000fd00000000000 */
[----:B------:R-:W0:-:S00]  /*e6b0*/  USETMAXREG.DEALLOC.CTAPOOL 0x28 ;  /* 0x00000028000079c8 */ /* 0x000e0000080e0500 */
[----:B------:R-:W-:-:S13]  /*e6c0*/  ISETP.NE.AND P0, PT, RZ, UR8, PT ;  /* 0x00000008ff007c0c */ /* 0x000fda000bf05270 */
[----:B------:R-:W-:Y:S05]  /*e6d0*/  @P0 EXIT ;  /* 0x000000000000094d */ /* 0x000fea0003800000 */
[----:B0-----:R-:W-:Y:S01]  /*e6e0*/  LOP3.LUT P0, RZ, R3, 0xff, RZ, 0xc0, !PT ;  /* 0x000000ff03ff7812 */ /* 0x001fe2000780c0ff */
[----:B------:R-:W-:Y:S01]  /*e6f0*/  IMAD.MOV.U32 R0, RZ, RZ, 0x1 ;  /* 0x00000001ff007424 */ /* 0x000fe200078e00ff */
[----:B------:R-:W-:-:S11]  /*e700*/  MOV R3, RZ ;  /* 0x000000ff00037202 */ /* 0x000fd60000000f00 */
[----:B------:R-:W-:Y:S05]  /*e710*/  @!P0 BRA `(.L_x_419) ;  /* 0x0000000c002c8947 */ /* 0x000fea0003800000 */
[----:B------:R-:W-:Y:S01]  /*e720*/  ULDC UR4, c[0x0][0x28c] ;  /* 0x0000a30000047ab9 */ /* 0x000fe20000000800 */
[----:B------:R-:W-:Y:S01]  /*e730*/  ULDC UR6, c[0x0][0x658] ;  /* 0x0001960000067ab9 */ /* 0x000fe20000000800 */
[----:B------:R-:W-:Y:S01]  /*e740*/  UIADD3 UR10, UR4, 0xf, URZ ;  /* 0x0000000f040a7890 */ /* 0x000fe2000fffe03f */
[C---:B------:R-:W-:Y:S01]  /*e750*/  LOP3.LUT P2, RZ, R18.reuse, 0x7f, RZ, 0xc0, !PT ;  /* 0x0000007f12ff7812 */ /* 0x040fe2000784c0ff */
[----:B------:R-:W-:Y:S01]  /*e760*/  UMOV UR7, 0xffffffff ;  /* 0xffffffff00077882 */ /* 0x000fe20000000000 */
[----:B------:R-:W-:Y:S01]  /*e770*/  ULDC UR5, c[0x0][0x600] ;  /* 0x0001800000057ab9 */ /* 0x000fe20000000800 */
[----:B------:R-:W-:Y:S01]  /*e780*/  UMOV UR9, 0x1 ;  /* 0x0000000100097882 */ /* 0x000fe20000000000 */
[----:B------:R-:W-:Y:S01]  /*e790*/  USHF.L.U32 UR7, UR7, UR6, URZ ;  /* 0x0000000607077299 */ /* 0x000fe2000800063f */
[----:B------:R-:W-:Y:S01]  /*e7a0*/  LOP3.LUT P0, RZ, R18, 0x1f, RZ, 0xc0, !PT ;  /* 0x0000001f12ff7812 */ /* 0x000fe2000780c0ff */
[----:B------:R-:W-:Y:S01]  /*e7b0*/  UIADD3 UR4, UR5, -0x1, URZ ;  /* 0xffffffff05047890 */ /* 0x000fe2000fffe03f */
[----:B------:R-:W-:Y:S01]  /*e7c0*/  BSSY B0, `(.L_x_419) ;  /* 0x00000c0000007945 */ /* 0x000fe20003800000 */
[----:B------:R-:W-:Y:S01]  /*e7d0*/  USHF.R.S32.HI UR11, URZ, 0x1f, UR10 ;  /* 0x0000001f3f0b7899 */ /* 0x000fe2000801140a */
[----:B------:R-:W-:Y:S01]  /*e7e0*/  PLOP3.LUT P0, PT, P0, P2, PT, 0x8a, 0x0 ;  /* 0x000000000000781c */ /* 0x000fe20000705172 */
[----:B------:R-:W-:Y:S01]  /*e7f0*/  ULDC UR8, c[0x0][0xc] ;  /* 0x0000030000087ab9 */ /* 0x000fe20000000800 */
[----:B------:R-:W-:Y:S01]  /*e800*/  USHF.L.U32 UR5, UR9, UR6, URZ ;  /* 0x0000000609057299 */ /* 0x000fe2000800063f */
[----:B------:R-:W-:Y:S01]  /*e810*/  IMAD.MOV.U32 R10, RZ, RZ, 0x1 ;  /* 0x00000001ff0a7424 */ /* 0x000fe200078e00ff */
[----:B------:R-:W-:Y:S01]  /*e820*/  ULEA.HI UR11, UR11, UR10, URZ, 0x4 ;  /* 0x0000000a0b0b7291 */ /* 0x000fe2000f8f203f */
[----:B------:R-:W-:Y:S01]  /*e830*/  IMAD.MOV.U32 R0, RZ, RZ, 0x1 ;  /* 0x00000001ff007424 */ /* 0x000fe200078e00ff */
[----:B------:R-:W-:Y:S01]  /*e840*/  ULDC UR9, c[0x0][0x10] ;  /* 0x0000040000097ab9 */ /* 0x000fe20000000800 */
[----:B------:R-:W-:Y:S01]  /*e850*/  ULOP3.LUT UR6, URZ, UR7, URZ, 0x33, !UPT ;  /* 0x000000073f067292 */ /* 0x000fe2000f8e333f */
[----:B------:R-:W-:Y:S01]  /*e860*/  IMAD.MOV.U32 R3, RZ, RZ, RZ ;  /* 0x000000ffff037224 */ /* 0x000fe200078e00ff */
[----:B------:R-:W-:Y:S01]  /*e870*/  UIMAD.WIDE.U32 UR8, UR8, UR9, URZ ;  /* 0x00000009080872a5 */ /* 0x000fe2000f8e003f */
[----:B------:R-:W-:Y:S01]  /*e880*/  ULDC UR7, c[0x0][0x14] ;  /* 0x0000050000077ab9 */ /* 0x000fe20000000800 */
[----:B------:R-:W-:-:S02]  /*e890*/  USHF.R.S32.HI UR18, URZ, 0x4, UR11 ;  /* 0x000000043f127899 */ /* 0x000fc4000801140b */
[----:B------:R-:W-:Y:S02]  /*e8a0*/  UIMAD.WIDE.U32 UR20, UR8, UR7, URZ ;  /* 0x00000007081472a5 */ /* 0x000fe4000f8e003f */
[----:B------:R-:W-:Y:S02]  /*e8b0*/  UIMAD UR13, UR9, UR7, URZ ;  /* 0x00000007090d72a4 */ /* 0x000fe4000f8e023f */
[----:B------:R-:W-:Y:S02]  /*e8c0*/  ULOP3.LUT UR24, UR40, 0x2, URZ, 0xfc, !UPT ;  /* 0x0000000228187892 */ /* 0x000fe4000f8efc3f */
[----:B------:R-:W-:Y:S02]  /*e8d0*/  UIADD3 UR13, UR21, UR13, URZ ;  /* 0x0000000d150d7290 */ /* 0x000fe4000fffe03f */
[----:B------:R-:W-:Y:S01]  /*e8e0*/  UIADD3 UR25, UR18, 0x1, URZ ;  /* 0x0000000112197890 */ /* 0x000fe2000fffe03f */
[----:B------:R-:W-:-:S11]  /*e8f0*/  ULDC.64 UR22, c[0x0][0x198] ;  /* 0x0000660000167ab9 */ /* 0x000fd60000000a00 */
.L_x_431:
[----:B------:R-:W-:-:S03]  /*e900*/  UMOV UR7, 0xffffffff ;  /* 0xffffffff00077882 */ /* 0x000fc60000000000 */
[----:B------:R-:W-:Y:S05]  /*e910*/  BRA.DIV UR7, `(.L_x_420) ;  /* 0x0000001607947947 */ /* 0x000fea000b800000 */
[----:B------:R-:W-:-:S13]  /*e920*/  ELECT P6, URZ, PT ;  /* 0x00000000003f782f */ /* 0x000fda00038c0000 */
.L_x_456:
[----:B------:R-:W0:Y:S01]  /*e930*/  LDC R4, c[0x0][0x28c] ;  /* 0x0000a300ff047b82 */ /* 0x000e220000000800 */
[----:B------:R-:W-:Y:S01]  /*e940*/  BSSY B1, `(.L_x_421) ;  /* 0x0000035000017945 */ /* 0x000fe20003800000 */
[----:B0-----:R-:W-:-:S13]  /*e950*/  ISETP.LT.OR P6, PT, R4, 0x1, !P6 ;  /* 0x000000010400780c */ /* 0x001fda00077c1670 */
[----:B------:R-:W-:Y:S05]  /*e960*/  @P6 BRA `(.L_x_422) ;  /* 0x0000000000c86947 */ /* 0x000fea0003800000 */
[----:B------:R-:W-:Y:S02]  /*e970*/  IMAD R8, R7, 0xc0, RZ ;  /* 0x000000c007087824 */ /* 0x000fe400078e02ff */
[----:B------:R-:W-:Y:S02]  /*e980*/  IMAD R9, R6, 0xc0, RZ ;  /* 0x000000c006097824 */ /* 0x000fe400078e02ff */
[----:B------:R-:W-:Y:S02]  /*e990*/  IMAD.MOV.U32 R13, RZ, RZ, RZ ;  /* 0x000000ffff0d7224 */ /* 0x000fe400078e00ff */
[----:B------:R-:W-:Y:S02]  /*e9a0*/  IMAD.U32 R15, RZ, RZ, UR25 ;  /* 0x00000019ff0f7e24 */ /* 0x000fe4000f8e00ff */
[----:B------:R-:W-:Y:S02]  /*e9b0*/  IMAD.MOV.U32 R4, RZ, RZ, R0 ;  /* 0x000000ffff047224 */ /* 0x000fe400078e0000 */
[----:B------:R-:W-:-:S07]  /*e9c0*/  IMAD.MOV.U32 R5, RZ, RZ, R3 ;  /* 0x000000ffff057224 */ /* 0x000fce00078e0003 */
.L_x_426:
[----:B------:R-:W0:Y:S01]  /*e9d0*/  S2R R7, SR_CgaCtaId ;  /* 0x0000000000077919 */ /* 0x000e220000008800 */
[----:B-1----:R-:W-:-:S04]  /*e9e0*/  MOV R6, 0x400 ;  /* 0x0000040000067802 */ /* 0x002fc80000000f00 */
[----:B0-----:R-:W-:Y:S02]  /*e9f0*/  LEA R14, R7, R6, 0x18 ;  /* 0x00000006070e7211 */ /* 0x001fe400078ec0ff */
[----:B------:R-:W-:Y:S01]  /*ea00*/  SHF.L.U32 R6, R4, 0x1f, RZ ;  /* 0x0000001f04067819 */ /* 0x000fe200000006ff */
[----:B------:R-:W0:Y:S02]  /*ea10*/  @!P2 LDC R7, c[0x0][0x500] ;  /* 0x00014000ff07ab82 */ /* 0x000e240000000800 */
[----:B------:R-:W-:-:S04]  /*ea20*/  IMAD R11, R5, 0x8, R14 ;  /* 0x00000008050b7824 */ /* 0x000fc800078e020e */
[----:B------:R-:W1:Y:S02]  /*ea30*/  SYNCS.PHASECHK.TRANS64.TRYWAIT P1, [R11+URZ+0x90], R6 ;  /* 0x000090060b0075a7 */ /* 0x000e64000802017f */
[----:B-1----:R-:W-:Y:S05]  /*ea40*/  @!P1 BRA `(.L_x_423) ;  /* 0x0000001400689947 */ /* 0x002fea0003800000 */
.L_x_457:
[----:B------:R-:W-:Y:S01]  /*ea50*/  UPRMT UR7, UR24, 0x9910, URZ ;  /* 0x0000991018077896 */ /* 0x000fe2000800003f */
[----:B0-----:R0:W-:Y:S03]  /*ea60*/  @!P2 SYNCS.ARRIVE.TRANS64 RZ, [R11+URZ], R7 ;  /* 0x000000070bffa9a7 */ /* 0x0011e6000800003f */
[----:B------:R-:W-:-:S06]  /*ea70*/  UISETP.NE.AND UP0, UPT, UR7, 0x2, UPT ;  /* 0x000000020700788c */ /* 0x000fcc000bf05270 */
[----:B------:R-:W-:-:S13]  /*ea80*/  PLOP3.LUT P1, PT, PT, PT, UP0, 0x80, 0x0 ;  /* 0x000000000000781c */ /* 0x000fda0003f2f008 */
[----:B0-----:R-:W-:Y:S05]  /*ea90*/  @P1 BRA `(.L_x_424) ;  /* 0x0000000000041947 */ /* 0x001fea0003800000 */
[----:B------:R-:W-:Y:S01]  /*eaa0*/  BPT.TRAP 0x1 ;  /* 0x000000040000795c */ /* 0x000fe20000300000 */
.L_x_424:
[----:B------:R-:W-:Y:S05]  /*eab0*/  @P0 BRA `(.L_x_425) ;  /* 0x0000000000040947 */ /* 0x000fea0003800000 */
[----:B------:R-:W-:Y:S01]  /*eac0*/  BPT.TRAP 0x1 ;  /* 0x000000040000795c */ /* 0x000fe20000300000 */
.L_x_425:
[----:B------:R-:W-:Y:S01]  /*ead0*/  IMAD R14, R5, 0x1800, R14 ;  /* 0x00001800050e7824 */ /* 0x000fe200078e020e */
[----:B------:R-:W-:Y:S01]  /*eae0*/  R2UR UR9, R11 ;  /* 0x000000000b0972ca */ /* 0x000fe200000e0000 */
[----:B------:R-:W-:Y:S01]  /*eaf0*/  VIADD R15, R15, 0xffffffff ;  /* 0xffffffff0f0f7836 */ /* 0x000fe20000000000 */
[----:B------:R-:W-:Y:S01]  /*eb00*/  UIADD3 UR14, UP0, UR22, 0xf0, URZ ;  /* 0x000000f0160e7890 */ /* 0x000fe2000ff1e03f */
[----:B------:R-:W-:Y:S01]  /*eb10*/  R2UR UR11, R9 ;  /* 0x00000000090b72ca */ /* 0x000fe200000e0000 */
[----:B------:R-:W-:Y:S01]  /*eb20*/  UIADD3 UR26, UP1, UR22, 0x1f0, URZ ;  /* 0x000001f0161a7890 */ /* 0x000fe2000ff3e03f */
[----:B------:R-:W-:Y:S01]  /*eb30*/  R2UR UR7, R14 ;  /* 0x000000000e0772ca */ /* 0x000fe200000e0000 */
[----:B------:R-:W-:Y:S01]  /*eb40*/  UIADD3.X UR15, URZ, UR23, URZ, UP0, !UPT ;  /* 0x000000173f0f7290 */ /* 0x000fe200087fe43f */
[----:B------:R-:W-:Y:S01]  /*eb50*/  R2UR UR10, R13 ;  /* 0x000000000d0a72ca */ /* 0x000fe200000e0000 */
[----:B------:R-:W-:Y:S01]  /*eb60*/  VIADD R5, R5, 0x1 ;  /* 0x0000000105057836 */ /* 0x000fe20000000000 */
[----:B------:R-:W-:Y:S01]  /*eb70*/  R2UR UR12, R12 ;  /* 0x000000000c0c72ca */ /* 0x000fe200000e0000 */
[----:B------:R-:W-:Y:S01]  /*eb80*/  UIADD3.X UR27, URZ, UR23, URZ, UP1, !UPT ;  /* 0x000000173f1b7290 */ /* 0x000fe20008ffe43f */
[----:B------:R-:W-:Y:S01]  /*eb90*/  R2UR UR19, R8 ;  /* 0x00000000081372ca */ /* 0x000fe200000e0000 */
[----:B------:R-:W-:Y:S01]  /*eba0*/  UMOV UR16, 0x0 ;  /* 0x0000000000107882 */ /* 0x000fe20000000000 */
[----:B------:R-:W-:Y:S01]  /*ebb0*/  ISETP.GT.AND P3, PT, R15, 0x1, PT ;  /* 0x000000010f00780c */ /* 0x000fe20003f64270 */
[----:B------:R-:W-:Y:S01]  /*ebc0*/  UMOV UR17, 0x10000000 ;  /* 0x1000000000117882 */ /* 0x000fe20000000000 */
[----:B------:R-:W-:Y:S01]  /*ebd0*/  ISETP.NE.AND P1, PT, R5, 0x12, PT ;  /* 0x000000120500780c */ /* 0x000fe20003f25270 */
[----:B------:R-:W-:-:S02]  /*ebe0*/  VIADD R13, R13, 0x10 ;  /* 0x000000100d0d7836 */ /* 0x000fc40000000000 */
[----:B------:R-:W-:Y:S01]  /*ebf0*/  UIADD3 UR8, UR7, 0x200, URZ ;  /* 0x0000020007087890 */ /* 0x000fe2000fffe03f */
[----:B------:R-:W-:Y:S01]  /*ec00*/  SEL R7, RZ, 0x1, P1 ;  /* 0x00000001ff077807 */ /* 0x000fe20000800000 */
[----:B------:R-:W-:Y:S01]  /*ec10*/  UIADD3 UR7, UR7, 0x1b200, URZ ;  /* 0x0001b20007077890 */ /* 0x000fe2000fffe03f */
[----:B------:R-:W-:Y:S02]  /*ec20*/  SEL R5, R5, RZ, P1 ;  /* 0x000000ff05057207 */ /* 0x000fe40000800000 */
[----:B------:R-:W-:-:S04]  /*ec30*/  LOP3.LUT R4, R4, R7, RZ, 0x3c, !PT ;  /* 0x0000000704047212 */ /* 0x000fc800078e3cff */
[----:B------:R0:W-:Y:S02]  /*ec40*/  UTMALDG.3D [UR8], [UR14], desc[UR16] ;  /* 0x000010080e0075b4 */ /* 0x0001e40008011000 */
[----:B0-----:R-:W-:Y:S01]  /*ec50*/  UMOV UR8, UR7 ;  /* 0x0000000700087c82 */ /* 0x001fe20008000000 */
[----:B------:R-:W-:Y:S02]  /*ec60*/  UMOV UR11, UR19 ;  /* 0x00000013000b7c82 */ /* 0x000fe40008000000 */
[----:B------:R0:W-:Y:S02]  /*ec70*/  UTMALDG.3D [UR8], [UR26], desc[UR16] ;  /* 0x000010081a0075b4 */ /* 0x0001e40008011000 */
[----:B0-----:R-:W-:Y:S05]  /*ec80*/  @P3 BRA `(.L_x_426) ;  /* 0xfffffffc00503947 */ /* 0x001fea000383ffff */
.L_x_422:
[----:B------:R-:W-:Y:S05]  /*ec90*/  BSYNC B1 ;  /* 0x0000000000017941 */ /* 0x000fea0003800000 */
.L_x_421:
[----:B------:R-:W-:Y:S01]  /*eca0*/  LOP3.LUT P4, RZ, R10, 0xff, RZ, 0xc0, !PT ;  /* 0x000000ff0aff7812 */ /* 0x000fe2000788c0ff */
[----:B------:R-:W-:Y:S01]  /*ecb0*/  IMAD.U32 R7, RZ, RZ, UR18 ;  /* 0x00000012ff077e24 */ /* 0x000fe2000f8e00ff */
[----:B-1----:R-:W-:Y:S01]  /*ecc0*/  IADD3 R6, R3, UR18, RZ ;  /* 0x0000001203067c10 */ /* 0x002fe2000fffe0ff */
[----:B------:R-:W-:Y:S01]  /*ecd0*/  ULDC.64 UR8, c[0x0][0x650] ;  /* 0x0001940000087ab9 */ /* 0x000fe20000000a00 */
[----:B------:R-:W-:Y:S01]  /*ece0*/  UISETP.GE.U32.AND UP0, UPT, UR18, 0x12, UPT ;  /* 0x000000121200788c */ /* 0x000fe2000bf06070 */
[----:B------:R-:W-:Y:S01]  /*ecf0*/  BSSY B1, `(.L_x_427) ;  /* 0x000006a000017945 */ /* 0x000fe20003800000 */
[----:B------:R-:W-:Y:S01]  /*ed00*/  ISETP.GT.U32.AND P1, PT, R6, 0x11, PT ;  /* 0x000000110600780c */ /* 0x000fe20003f24070 */
[----:B------:R-:W-:Y:S01]  /*ed10*/  IMAD.MOV.U32 R12, RZ, RZ, -0x1 ;  /* 0xffffffffff0c7424 */ /* 0x000fe200078e00ff */
[----:B------:R-:W-:Y:S02]  /*ed20*/  PRMT R10, RZ, 0x7610, R10 ;  /* 0x00007610ff0a7816 */ /* 0x000fe4000000000a */
[----:B------:R-:W-:Y:S01]  /*ed30*/  ISETP.LT.U32.AND P1, PT, R7, 0x12, P1 ;  /* 0x000000120700780c */ /* 0x000fe20000f21070 */
[----:B------:R-:W-:Y:S01]  /*ed40*/  IMAD.MOV.U32 R7, RZ, RZ, -0x1 ;  /* 0xffffffffff077424 */ /* 0x000fe200078e00ff */
[----:B------:R-:W-:Y:S01]  /*ed50*/  PLOP3.LUT P3, PT, PT, PT, UP0, 0x80, 0x0 ;  /* 0x000000000000781c */ /* 0x000fe20003f6f008 */
[----:B------:R-:W0:Y:S01]  /*ed60*/  @P4 S2R R4, SR_CgaCtaId ;  /* 0x0000000000044919 */ /* 0x000e220000008800 */
[----:B------:R-:W-:-:S04]  /*ed70*/  @P4 MOV R3, 0x400 ;  /* 0x0000040000034802 */ /* 0x000fc80000000f00 */
[----:B0-----:R-:W-:Y:S01]  /*ed80*/  @P4 LEA R3, R4, R3, 0x18 ;  /* 0x0000000304034211 */ /* 0x001fe200078ec0ff */
[----:B------:R-:W-:-:S03]  /*ed90*/  IMAD.WIDE.U32 R4, R6, 0x38e38e39, RZ ;  /* 0x38e38e3906047825 */ /* 0x000fc600078e00ff */
[----:B------:R0:W-:Y:S01]  /*eda0*/  @P4 SYNCS.ARRIVE.TRANS64.A1T0 RZ, [R3+URZ+0x138], RZ ;  /* 0x000138ff03ff49a7 */ /* 0x0001e2000810003f */
[----:B------:R-:W-:Y:S02]  /*edb0*/  IADD3 R16, P4, R16, UR20, RZ ;  /* 0x0000001410107c10 */ /* 0x000fe4000ff9e0ff */
[----:B------:R-:W-:Y:S02]  /*edc0*/  SHF.R.U32.HI R5, RZ, 0x2, R5 ;  /* 0x00000002ff057819 */ /* 0x000fe40000011605 */
[----:B------:R-:W-:Y:S02]  /*edd0*/  IADD3.X R17, R17, UR13, RZ, P4, !PT ;  /* 0x0000000d11117c10 */ /* 0x000fe4000a7fe4ff */
[----:B------:R-:W-:Y:S02]  /*ede0*/  PRMT R4, RZ, 0x7610, R4 ;  /* 0x00007610ff047816 */ /* 0x000fe40000000004 */
[----:B0-----:R-:W-:Y:S02]  /*edf0*/  SEL R3, RZ, 0x1, !P1 ;  /* 0x00000001ff037807 */ /* 0x001fe40004800000 */
[----:B------:R-:W-:-:S02]  /*ee00*/  ISETP.GE.U32.AND P1, PT, R16, UR8, PT ;  /* 0x0000000810007c0c */ /* 0x000fc4000bf26070 */
[----:B------:R-:W-:Y:S01]  /*ee10*/  LOP3.LUT R0, R0, R3, RZ, 0x3c, !PT ;  /* 0x0000000300007212 */ /* 0x000fe200078e3cff */
[----:B------:R-:W-:Y:S01]  /*ee20*/  IMAD R3, R5, -0x12, R6 ;  /* 0xffffffee05037824 */ /* 0x000fe200078e0206 */
[----:B------:R-:W-:Y:S01]  /*ee30*/  ISETP.GE.U32.AND.EX P1, PT, R17, UR9, PT, P1 ;  /* 0x0000000911007c0c */ /* 0x000fe2000bf26110 */
[----:B------:R-:W-:Y:S01]  /*ee40*/  IMAD.MOV.U32 R6, RZ, RZ, -0x1 ;  /* 0xffffffffff067424 */ /* 0x000fe200078e00ff */
[----:B------:R-:W-:-:S11]  /*ee50*/  @P3 LOP3.LUT R0, R0, 0x1, R5, 0x78, !PT ;  /* 0x0000000100003812 */ /* 0x000fd600078e7805 */
[----:B------:R-:W-:Y:S05]  /*ee60*/  @P1 BRA `(.L_x_428) ;  /* 0x0000000400481947 */ /* 0x000fea0003800000 */
[----:B------:R-:W-:Y:S01]  /*ee70*/  ULDC.64 UR8, c[0x0][0x628] ;  /* 0x00018a0000087ab9 */ /* 0x000fe20000000a00 */
[----:B------:R-:W0:Y:S01]  /*ee80*/  S2R R13, SR_CTAID.X ;  /* 0x00000000000d7919 */ /* 0x000e220000002500 */
[----:B------:R-:W-:Y:S01]  /*ee90*/  ISETP.NE.U32.AND P1, PT, RZ, UR8, PT ;  /* 0x00000008ff007c0c */ /* 0x000fe2000bf25070 */
[----:B------:R-:W-:Y:S01]  /*eea0*/  ULDC UR10, c[0x0][0x630] ;  /* 0x00018c00000a7ab9 */ /* 0x000fe20000000800 */
[----:B------:R-:W-:Y:S01]  /*eeb0*/  IMAD.MOV.U32 R4, RZ, RZ, R16 ;  /* 0x000000ffff047224 */ /* 0x000fe200078e0010 */
[----:B------:R-:W1:Y:S01]  /*eec0*/  S2R R11, SR_CTAID.Y ;  /* 0x00000000000b7919 */ /* 0x000e620000002600 */
[----:B------:R-:W-:Y:S01]  /*eed0*/  ISETP.NE.AND.EX P1, PT, RZ, UR9, PT, P1 ;  /* 0x00000009ff007c0c */ /* 0x000fe2000bf25310 */
[----:B------:R-:W-:-:S12]  /*eee0*/  IMAD.MOV.U32 R5, RZ, RZ, R17 ;  /* 0x000000ffff057224 */ /* 0x000fd800078e0011 */
[----:B------:R-:W-:Y:S05]  /*eef0*/  @!P1 BRA `(.L_x_429) ;  /* 0x0000000000289947 */ /* 0x000fea0003800000 */
[----:B------:R-:W-:Y:S02]  /*ef00*/  ULDC UR7, c[0x0][0x634] ;  /* 0x00018d0000077ab9 */ /* 0x000fe40000000800 */
[----:B------:R-:W-:-:S05]  /*ef10*/  IADD3 R9, P1, R16, UR7, RZ ;  /* 0x0000000710097c10 */ /* 0x000fca000ff3e0ff */
[----:B------:R-:W-:-:S04]  /*ef20*/  IMAD.X R15, RZ, RZ, R17, P1 ;  /* 0x000000ffff0f7224 */ /* 0x000fc800008e0611 */
[----:B------:R-:W-:-:S04]  /*ef30*/  IMAD.WIDE.U32 R6, R15, UR8, RZ ;  /* 0x000000080f067c25 */ /* 0x000fc8000f8e00ff */
[----:B------:R-:W-:-:S04]  /*ef40*/  IMAD.WIDE.U32 R6, P1, R9, UR9, R6 ;  /* 0x0000000909067c25 */ /* 0x000fc8000f820006 */
[----:B------:R-:W-:-:S04]  /*ef50*/  IMAD.WIDE.U32 R8, R9, UR8, RZ ;  /* 0x0000000809087c25 */ /* 0x000fc8000f8e00ff */
[----:B------:R-:W-:Y:S01]  /*ef60*/  IMAD.X R5, RZ, RZ, RZ, P1 ;  /* 0x000000ffff057224 */ /* 0x000fe200008e06ff */
[----:B------:R-:W-:Y:S01]  /*ef70*/  IADD3 RZ, P1, R9, R6, RZ ;  /* 0x0000000609ff7210 */ /* 0x000fe20007f3e0ff */
[----:B------:R-:W-:-:S04]  /*ef80*/  IMAD.MOV.U32 R4, RZ, RZ, R7 ;  /* 0x000000ffff047224 */ /* 0x000fc800078e0007 */
[----:B------:R-:W-:-:S08]  /*ef90*/  IMAD.WIDE.U32.X R4, R15, UR9, R4, P1 ;  /* 0x000000090f047c25 */ /* 0x000fd000088e0404 */
.L_x_429:
[--C-:B------:R-:W-:Y:S01]  /*efa0*/  SHF.R.U64 R12, R4, UR10, R5.reuse ;  /* 0x0000000a040c7c19 */ /* 0x100fe20008001205 */
[----:B------:R-:W-:Y:S01]  /*efb0*/  ULDC.64 UR8, c[0x0][0x620] ;  /* 0x0001880000087ab9 */ /* 0x000fe20000000a00 */
[----:B------:R-:W-:Y:S01]  /*efc0*/  SHF.R.U32.HI R4, RZ, UR10, R5 ;  /* 0x0000000aff047c19 */ /* 0x000fe20008011605 */
[----:B------:R-:W-:Y:S01]  /*efd0*/  ULDC UR7, c[0x0][0x150] ;  /* 0x0000540000077ab9 */ /* 0x000fe20000000800 */
[----:B------:R-:W-:Y:S01]  /*efe0*/  IADD3 R7, P1, RZ, -R12, RZ ;  /* 0x8000000cff077210 */ /* 0x000fe20007f3e0ff */
[----:B------:R-:W-:Y:S01]  /*eff0*/  ULDC.64 UR10, c[0x0][0x640] ;  /* 0x00019000000a7ab9 */ /* 0x000fe20000000a00 */
[----:B0-----:R-:W-:Y:S01]  /*f000*/  I2FP.F32.U32 R8, R13 ;  /* 0x0000000d00087245 */ /* 0x001fe20000201000 */
[----:B------:R-:W0:Y:S02]  /*f010*/  LDC R18, c[0x0][0x148] ;  /* 0x00005200ff127b82 */ /* 0x000e240000000800 */
[----:B------:R-:W-:Y:S01]  /*f020*/  IMAD.X R4, RZ, RZ, ~R4, P1 ;  /* 0x000000ffff047224 */ /* 0x000fe200008e0e04 */
[----:B------:R-:W-:Y:S01]  /*f030*/  ISETP.NE.U32.AND P1, PT, RZ, UR10, PT ;  /* 0x0000000aff007c0c */ /* 0x000fe2000bf25070 */
[----:B------:R-:W-:Y:S01]  /*f040*/  FMUL R8, R8, UR7 ;  /* 0x0000000708087c20 */ /* 0x000fe20008400000 */
[----:B------:R-:W-:Y:S01]  /*f050*/  ULDC UR7, c[0x0][0x618] ;  /* 0x0001860000077ab9 */ /* 0x000fe20000000800 */
[----:B------:R-:W-:Y:S01]  /*f060*/  IMAD R6, R4, UR8, RZ ;  /* 0x0000000804067c24 */ /* 0x000fe2000f8e02ff */
[----:B------:R-:W-:Y:S01]  /*f070*/  ISETP.NE.AND.EX P1, PT, RZ, UR11, PT, P1 ;  /* 0x0000000bff007c0c */ /* 0x000fe2000bf25310 */
[C---:B------:R-:W-:Y:S01]  /*f080*/  IMAD.WIDE.U32 R4, R7.reuse, UR8, R16 ;  /* 0x0000000807047c25 */ /* 0x040fe2000f8e0010 */
[----:B------:R-:W-:Y:S01]  /*f090*/  ULDC UR8, c[0x0][0x154] ;  /* 0x0000550000087ab9 */ /* 0x000fe20000000800 */
[----:B------:R-:W2:Y:S02]  /*f0a0*/  F2I.U32.TRUNC.NTZ R8, R8 ;  /* 0x0000000800087305 */ /* 0x000ea4000020f000 */
[----:B------:R-:W-:Y:S01]  /*f0b0*/  IMAD R7, R7, UR9, R6 ;  /* 0x0000000907077c24 */ /* 0x000fe2000f8e0206 */
[----:B------:R-:W-:Y:S01]  /*f0c0*/  ULDC UR9, c[0x0][0x608] ;  /* 0x0001820000097ab9 */ /* 0x000fe20000000800 */
[----:B------:R-:W3:Y:S02]  /*f0d0*/  LDC R6, c[0x0][0x144] ;  /* 0x00005100ff067b82 */ /* 0x000ee40000000800 */
[----:B------:R-:W-:-:S05]  /*f0e0*/  IMAD.IADD R5, R5, 0x1, R7 ;  /* 0x0000000105057824 */ /* 0x000fca00078e0207 */
[--C-:B------:R-:W-:Y:S02]  /*f0f0*/  SHF.R.U64 R14, R4, UR7, R5.reuse ;  /* 0x00000007040e7c19 */ /* 0x100fe40008001205 */
[----:B-1----:R-:W-:Y:S02]  /*f100*/  I2FP.F32.U32 R4, R11 ;  /* 0x0000000b00047245 */ /* 0x002fe40000201000 */
[----:B------:R-:W-:Y:S01]  /*f110*/  SHF.R.U32.HI R5, RZ, UR7, R5 ;  /* 0x00000007ff057c19 */ /* 0x000fe20008011605 */
[----:B------:R-:W-:Y:S01]  /*f120*/  ULDC UR7, c[0x0][0x658] ;  /* 0x0001960000077ab9 */ /* 0x000fe20000000800 */
[----:B--2---:R-:W-:Y:S01]  /*f130*/  IADD3 R8, -R8, RZ, RZ ;  /* 0x000000ff08087210 */ /* 0x004fe20007ffe1ff */
[----:B------:R-:W-:Y:S01]  /*f140*/  FMUL R7, R4, UR8 ;  /* 0x0000000804077c20 */ /* 0x000fe20008400000 */
[--C-:B------:R-:W-:Y:S02]  /*f150*/  SHF.R.U64 R19, R14, UR9, R5.reuse ;  /* 0x000000090e137c19 */ /* 0x100fe40008001205 */
[----:B------:R-:W-:Y:S01]  /*f160*/  SHF.R.U32.HI R4, RZ, UR9, R5 ;  /* 0x00000009ff047c19 */ /* 0x000fe20008011605 */
[----:B------:R1:W2:Y:S03]  /*f170*/  F2I.U32.TRUNC.NTZ R20, R7 ;  /* 0x0000000700147305 */ /* 0x0002a6000020f000 */
[----:B------:R-:W-:-:S02]  /*f180*/  SHF.R.U64 R15, R19, UR7, R4 ;  /* 0x00000007130f7c19 */ /* 0x000fc40008001204 */
[----:B------:R-:W-:Y:S01]  /*f190*/  SHF.R.U32.HI R5, RZ, UR7, R4 ;  /* 0x00000007ff057c19 */ /* 0x000fe20008011604 */
[----:B---3--:R-:W-:Y:S02]  /*f1a0*/  IMAD R21, R6, R8, R13 ;  /* 0x0000000806157224 */ /* 0x008fe400078e020d */
[----:B------:R-:W-:Y:S01]  /*f1b0*/  IMAD.MOV.U32 R4, RZ, RZ, R15 ;  /* 0x000000ffff047224 */ /* 0x000fe200078e000f */
[----:B012---:R-:W-:Y:S06]  /*f1c0*/  @!P1 BRA `(.L_x_430) ;  /* 0x0000000000289947 */ /* 0x007fec0003800000 */
        /* <DEDUP_REMOVED lines=10> */
.L_x_430:
[----:B------:R-:W-:Y:S01]  /*f270*/  ISETP.NE.AND P1, PT, R2, 0x1, PT ;  /* 0x000000010200780c */ /* 0x000fe20003f25270 */
[----:B------:R-:W-:Y:S01]  /*f280*/  ULDC UR7, c[0x0][0x648] ;  /* 0x0001920000077ab9 */ /* 0x000fe20000000800 */
[----:B------:R-:W-:Y:S01]  /*f290*/  IMAD.MOV R20, RZ, RZ, -R20 ;  /* 0x000000ffff147224 */ /* 0x000fe200078e0a14 */
[----:B------:R-:W-:Y:S01]  /*f2a0*/  SHF.R.U64 R5, R4, UR7, R5 ;  /* 0x0000000704057c19 */ /* 0x000fe20008001205 */
[----:B------:R-:W-:Y:S01]  /*f2b0*/  ULDC UR7, c[0x0][0x638] ;  /* 0x00018e0000077ab9 */ /* 0x000fe20000000800 */
[----:B------:R-:W-:Y:S01]  /*f2c0*/  LOP3.LUT R4, R19, UR6, RZ, 0xc0, !PT ;  /* 0x0000000613047c12 */ /* 0x000fe2000f8ec0ff */
[----:B------:R-:W-:Y:S01]  /*f2d0*/  ULDC UR8, c[0x0][0x610] ;  /* 0x0001840000087ab9 */ /* 0x000fe20000000800 */
[----:B------:R-:W-:Y:S01]  /*f2e0*/  LOP3.LUT R14, R14, UR4, RZ, 0xc0, !PT ;  /* 0x000000040e0e7c12 */ /* 0x000fe2000f8ec0ff */
[----:B------:R-:W-:Y:S02]  /*f2f0*/  IMAD.MOV R6, RZ, RZ, -R5 ;  /* 0x000000ffff067224 */ /* 0x000fe400078e0a05 */
[----:B------:R-:W-:-:S02]  /*f300*/  IMAD R4, R5, UR5, R4 ;  /* 0x0000000505047c24 */ /* 0x000fc4000f8e0204 */
[----:B------:R-:W-:Y:S01]  /*f310*/  IMAD R15, R6, UR7, R15 ;  /* 0x00000007060f7c24 */ /* 0x000fe2000f8e020f */
[----:B------:R-:W-:Y:S01]  /*f320*/  ULDC UR7, c[0x0][0x600] ;  /* 0x0001800000077ab9 */ /* 0x000fe20000000800 */
[----:B------:R-:W-:Y:S02]  /*f330*/  @P1 IMAD R21, R18, R20, R11 ;  /* 0x0000001412151224 */ /* 0x000fe400078e020b */
[----:B------:R-:W-:Y:S02]  /*f340*/  IMAD R15, R15, UR7, R14 ;  /* 0x000000070f0f7c24 */ /* 0x000fe4000f8e020e */
[----:B------:R-:W-:Y:S02]  /*f350*/  IMAD R6, R4, UR8, R21 ;  /* 0x0000000804067c24 */ /* 0x000fe4000f8e0215 */
[----:B------:R-:W-:-:S03]  /*f360*/  IMAD.MOV.U32 R4, RZ, RZ, 0x1 ;  /* 0x00000001ff047424 */ /* 0x000fc600078e00ff */
[----:B------:R-:W-:Y:S02]  /*f370*/  SEL R7, R15, R6, !P1 ;  /* 0x000000060f077207 */ /* 0x000fe40004800000 */
[----:B------:R-:W-:-:S07]  /*f380*/  SEL R6, R6, R15, !P1 ;  /* 0x0000000f06067207 */ /* 0x000fce0004800000 */
.L_x_428:
[----:B------:R-:W-:Y:S05]  /*f390*/  BSYNC B1 ;  /* 0x0000000000017941 */ /* 0x000fea0003800000 */
.L_x_427:
[----:B------:R-:W-:-:S13]  /*f3a0*/  LOP3.LUT P1, RZ, R4, 0xff, RZ, 0xc0, !PT ;  /* 0x000000ff04ff7812 */ /* 0x000fda000782c0ff */
[----:B------:R-:W-:Y:S05]  /*f3b0*/  @P1 BRA `(.L_x_431) ;  /* 0xfffffff400501947 */ /* 0x000fea000383ffff */
[----:B------:R-:W-:Y:S05]  /*f3c0*/  BSYNC B0 ;  /* 0x0000000000007941 */ /* 0x000fea0003800000 */
.L_x_419:
[----:B------:R-:W-:-:S03]  /*f3d0*/  UMOV UR7, 0xffffffff ;  /* 0xffffffff00077882 */ /* 0x000fc60000000000 */
[----:B------:R-:W-:Y:S05]  /*f3e0*/  BRA.DIV UR7, `(.L_x_432) ;  /* 0x0000000e07147947 */ /* 0x000fea000b800000 */
[----:B------:R-:W-:-:S13]  /*f3f0*/  ELECT P6, URZ, PT ;  /* 0x00000000003f782f */ /* 0x000fda00038c0000 */
.L_x_460:
[----:B------:R-:W-:Y:S04]  /*f400*/  BSSY B0, `(.L_x_433) ;  /* 0x00000aa000007945 */ /* 0x000fe80003800000 */
[----:B------:R-:W-:Y:S05]  /*f410*/  @!P6 BRA `(.L_x_434) ;  /* 0x0000000800a0e947 */ /* 0x000fea0003800000 */
[----:B------:R-:W-:-:S04]  /*f420*/  ULOP3.LUT UR7, UR40, 0x2, URZ, 0xfc, !UPT ;  /* 0x0000000228077892 */ /* 0x000fc8000f8efc3f */
[----:B------:R-:W-:-:S06]  /*f430*/  UISETP.NE.AND UP0, UPT, UR7, 0x3, UPT ;  /* 0x000000030700788c */ /* 0x000fcc000bf05270 */
[----:B------:R-:W-:-:S13]  /*f440*/  PLOP3.LUT P0, PT, PT, PT, UP0, 0x80, 0x0 ;  /* 0x000000000000781c */ /* 0x000fda0003f0f008 */
[----:B------:R-:W-:Y:S05]  /*f450*/  @!P0 BRA `(.L_x_435) ;  /* 0x0000000000048947 */ /* 0x000fea0003800000 */
[----:B------:R-:W-:Y:S01]  /*f460*/  BPT.TRAP 0x1 ;  /* 0x000000040000795c */ /* 0x000fe20000300000 */
.L_x_435:
[----:B------:R-:W0:Y:S01]  /*f470*/  S2R R5, SR_CgaCtaId ;  /* 0x0000000000057919 */ /* 0x000e220000008800 */
[----:B------:R-:W-:Y:S02]  /*f480*/  MOV R2, 0x400 ;  /* 0x0000040000027802 */ /* 0x000fe40000000f00 */
[----:B------:R-:W-:Y:S02]  /*f490*/  SHF.L.U32 R4, R0, 0x1f, RZ ;  /* 0x0000001f00047819 */ /* 0x000fe400000006ff */
[----:B0-----:R-:W-:-:S05]  /*f4a0*/  LEA R2, R5, R2, 0x18 ;  /* 0x0000000205027211 */ /* 0x001fca00078ec0ff */
[----:B------:R-:W-:-:S04]  /*f4b0*/  VIADD R2, R2, 0x90 ;  /* 0x0000009002027836 */ /* 0x000fc80000000000 */
[C---:B------:R-:W-:Y:S02]  /*f4c0*/  IMAD R7, R3.reuse, 0x8, R2 ;  /* 0x0000000803077824 */ /* 0x040fe400078e0202 */
[----:B------:R-:W-:Y:S02]  /*f4d0*/  VIADD R3, R3, 0x1 ;  /* 0x0000000103037836 */ /* 0x000fe40000000000 */
[----:B------:R-:W0:Y:S03]  /*f4e0*/  SYNCS.PHASECHK.TRANS64.TRYWAIT P0, [R7+URZ], R4 ;  /* 0x00000004070075a7 */ /* 0x000e26000800017f */
[----:B------:R-:W-:-:S04]  /*f4f0*/  ISETP.NE.AND P1, PT, R3, 0x12, PT ;  /* 0x000000120300780c */ /* 0x000fc80003f25270 */
[----:B------:R-:W-:Y:S02]  /*f500*/  SEL R5, RZ, 0x1, P1 ;  /* 0x00000001ff057807 */ /* 0x000fe40000800000 */
[----:B------:R-:W-:Y:S02]  /*f510*/  SEL R3, R3, RZ, P1 ;  /* 0x000000ff03037207 */ /* 0x000fe40000800000 */
[----:B------:R-:W-:-:S03]  /*f520*/  LOP3.LUT R6, R0, R5, RZ, 0x3c, !PT ;  /* 0x0000000500067212 */ /* 0x000fc600078e3cff */
[----:B------:R-:W-:Y:S01]  /*f530*/  IMAD R8, R3, 0x8, R2 ;  /* 0x0000000803087824 */ /* 0x000fe200078e0202 */
[----:B------:R-:W-:Y:S01]  /*f540*/  SHF.L.U32 R5, R6, 0x1f, RZ ;  /* 0x0000001f06057819 */ /* 0x000fe200000006ff */
[----:B0-----:R-:W-:Y:S06]  /*f550*/  @!P0 BRA `(.L_x_436) ;  /* 0x0000000800d88947 */ /* 0x001fec0003800000 */
.L_x_461:
[----:B------:R-:W1:Y:S01]  /*f560*/  SYNCS.PHASECHK.TRANS64.TRYWAIT P0, [R8+URZ], R5 ;  /* 0x00000005080075a7 */ /* 0x000e62000800017f */
[----:B------:R-:W-:-:S04]  /*f570*/  IADD3 R0, R3, 0x1, RZ ;  /* 0x0000000103007810 */ /* 0x000fc80007ffe0ff */
[----:B------:R-:W-:-:S04]  /*f580*/  ISETP.NE.AND P1, PT, R0, 0x12, PT ;  /* 0x000000120000780c */ /* 0x000fc80003f25270 */
[----:B------:R-:W-:Y:S02]  /*f590*/  SEL R3, RZ, 0x1, P1 ;  /* 0x00000001ff037807 */ /* 0x000fe40000800000 */
[----:B0-----:R-:W-:Y:S02]  /*f5a0*/  SEL R7, R0, RZ, P1 ;  /* 0x000000ff00077207 */ /* 0x001fe40000800000 */
[----:B------:R-:W-:-:S03]  /*f5b0*/  LOP3.LUT R6, R6, R3, RZ, 0x3c, !PT ;  /* 0x0000000306067212 */ /* 0x000fc600078e3cff */
[----:B------:R-:W-:Y:S01]  /*f5c0*/  IMAD R9, R7, 0x8, R2 ;  /* 0x0000000807097824 */ /* 0x000fe200078e0202 */
[----:B------:R-:W-:Y:S01]  /*f5d0*/  SHF.L.U32 R4, R6, 0x1f, RZ ;  /* 0x0000001f06047819 */ /* 0x000fe200000006ff */
[----:B-1----:R-:W-:Y:S06]  /*f5e0*/  @!P0 BRA `(.L_x_437) ;  /* 0x0000000800c88947 */ /* 0x002fec0003800000 */
.L_x_462:
[----:B------:R-:W1:Y:S01]  /*f5f0*/  SYNCS.PHASECHK.TRANS64.TRYWAIT P0, [R9+URZ], R4 ;  /* 0x00000004090075a7 */ /* 0x000e62000800017f */
[----:B------:R-:W-:-:S05]  /*f600*/  VIADD R0, R7, 0x1 ;  /* 0x0000000107007836 */ /* 0x000fca0000000000 */
[----:B------:R-:W-:-:S04]  /*f610*/  ISETP.NE.AND P1, PT, R0, 0x12, PT ;  /* 0x000000120000780c */ /* 0x000fc80003f25270 */
[----:B------:R-:W-:Y:S02]  /*f620*/  SEL R3, RZ, 0x1, P1 ;  /* 0x00000001ff037807 */ /* 0x000fe40000800000 */
[----:B------:R-:W-:Y:S02]  /*f630*/  SEL R7, R0, RZ, P1 ;  /* 0x000000ff00077207 */ /* 0x000fe40000800000 */
[----:B------:R-:W-:-:S03]  /*f640*/  LOP3.LUT R6, R6, R3, RZ, 0x3c, !PT ;  /* 0x0000000306067212 */ /* 0x000fc600078e3cff */
[----:B0-----:R-:W-:Y:S01]  /*f650*/  IMAD R8, R7, 0x8, R2 ;  /* 0x0000000807087824 */ /* 0x001fe200078e0202 */
[----:B------:R-:W-:Y:S01]  /*f660*/  SHF.L.U32 R5, R6, 0x1f, RZ ;  /* 0x0000001f06057819 */ /* 0x000fe200000006ff */
[----:B-1----:R-:W-:Y:S06]  /*f670*/  @!P0 BRA `(.L_x_438) ;  /* 0x0000000800b88947 */ /* 0x002fec0003800000 */
.L_x_463:
        /* <DEDUP_REMOVED lines=9> */
.L_x_464:
        /* <DEDUP_REMOVED lines=9> */
.L_x_465:
        /* <DEDUP_REMOVED lines=9> */
.L_x_466:
        /* <DEDUP_REMOVED lines=9> */
.L_x_467:
[----:B------:R-:W1:Y:S01]  /*f8c0*/  SYNCS.PHASECHK.TRANS64.TRYWAIT P0, [R8+URZ], R5 ;  /* 0x00000005080075a7 */ /* 0x000e62000800017f */
[----:B------:R-:W-:-:S04]  /*f8d0*/  IADD3 R0, R7, 0x1, RZ ;  /* 0x0000000107007810 */ /* 0x000fc80007ffe0ff */
[----:B------:R-:W-:-:S04]  /*f8e0*/  ISETP.NE.AND P1, PT, R0, 0x12, PT ;  /* 0x000000120000780c */ /* 0x000fc80003f25270 */
[----:B------:R-:W-:Y:S02]  /*f8f0*/  SEL R3, RZ, 0x1, P1 ;  /* 0x00000001ff037807 */ /* 0x000fe40000800000 */
[----:B------:R-:W-:Y:S02]  /*f900*/  SEL R7, R0, RZ, P1 ;  /* 0x000000ff00077207 */ /* 0x000fe40000800000 */
[----:B------:R-:W-:-:S03]  /*f910*/  LOP3.LUT R6, R6, R3, RZ, 0x3c, !PT ;  /* 0x0000000306067212 */ /* 0x000fc600078e3cff */
[----:B0-----:R-:W-:Y:S01]  /*f920*/  IMAD R9, R7, 0x8, R2 ;  /* 0x0000000807097824 */ /* 0x001fe200078e0202 */
[----:B------:R-:W-:Y:S01]  /*f930*/  SHF.L.U32 R4, R6, 0x1f, RZ ;  /* 0x0000001f06047819 */ /* 0x000fe200000006ff */
[----:B-1----:R-:W-:Y:S06]  /*f940*/  @!P0 BRA `(.L_x_443) ;  /* 0x0000000800688947 */ /* 0x002fec0003800000 */
.L_x_468:
        /* <DEDUP_REMOVED lines=9> */
.L_x_469:
        /* <DEDUP_REMOVED lines=9> */
.L_x_470:
        /* <DEDUP_REMOVED lines=9> */
.L_x_471:
        /* <DEDUP_REMOVED lines=9> */
.L_x_472:
        /* <DEDUP_REMOVED lines=9> */
.L_x_473:
        /* <DEDUP_REMOVED lines=9> */
.L_x_474:
        /* <DEDUP_REMOVED lines=9> */
.L_x_475:
[----:B------:R-:W1:Y:S01]  /*fd40*/  SYNCS.PHASECHK.TRANS64.TRYWAIT P0, [R8+URZ], R5 ;  /* 0x00000005080075a7 */ /* 0x000e62000800017f */
[----:B------:R-:W-:-:S05]  /*fd50*/  VIADD R0, R7, 0x1 ;  /* 0x0000000107007836 */ /* 0x000fca0000000000 */
[----:B------:R-:W-:-:S04]  /*fd60*/  ISETP.NE.AND P1, PT, R0, 0x12, PT ;  /* 0x000000120000780c */ /* 0x000fc80003f25270 */
[----:B------:R-:W-:Y:S02]  /*fd70*/  SEL R3, RZ, 0x1, P1 ;  /* 0x00000001ff037807 */ /* 0x000fe40000800000 */
[----:B------:R-:W-:Y:S02]  /*fd80*/  SEL R7, R0, RZ, P1 ;  /* 0x000000ff00077207 */ /* 0x000fe40000800000 */
[----:B0-----:R-:W-:-:S03]  /*fd90*/  LOP3.LUT R9, R6, R3, RZ, 0x3c, !PT ;  /* 0x0000000306097212 */ /* 0x001fc600078e3cff */
[----:B------:R-:W-:Y:S01]  /*fda0*/  IMAD R11, R7, 0x8, R2 ;  /* 0x00000008070b7824 */ /* 0x000fe200078e0202 */
[----:B------:R-:W-:Y:S01]  /*fdb0*/  SHF.L.U32 R6, R9, 0x1f, RZ ;  /* 0x0000001f09067819 */ /* 0x000fe200000006ff */
[----:B-1----:R-:W-:Y:S06]  /*fdc0*/  @!P0 BRA `(.L_x_451) ;  /* 0x0000000400e88947 */ /* 0x002fec0003800000 */
.L_x_476:
[----:B------:R-:W1:Y:S01]  /*fdd0*/  SYNCS.PHASECHK.TRANS64.TRYWAIT P0, [R11+URZ], R6 ;  /* 0x000000060b0075a7 */ /* 0x000e62000800017f */
[----:B------:R-:W-:-:S05]  /*fde0*/  VIADD R0, R7, 0x1 ;  /* 0x0000000107007836 */ /* 0x000fca0000000000 */
[----:B------:R-:W-:-:S04]  /*fdf0*/  ISETP.NE.AND P1, PT, R0, 0x12, PT ;  /* 0x000000120000780c */ /* 0x000fc80003f25270 */
[----:B------:R-:W-:Y:S02]  /*fe00*/  SEL R4, RZ, 0x1, P1 ;  /* 0x00000001ff047807 */ /* 0x000fe40000800000 */
[----:B------:R-:W-:Y:S02]  /*fe10*/  SEL R3, R0, RZ, P1 ;  /* 0x000000ff00037207 */ /* 0x000fe40000800000 */
[----:B------:R-:W-:Y:S01]  /*fe20*/  LOP3.LUT R0, R9, R4, RZ, 0x3c, !PT ;  /* 0x0000000409007212 */ /* 0x000fe200078e3cff */
[----:B-1----:R-:W-:Y:S06]  /*fe30*/  @!P0 BRA `(.L_x_452) ;  /* 0x0000000400e08947 */ /* 0x002fec0003800000 */
.L_x_477:
[----:B------:R-:W-:Y:S01]  /*fe40*/  IMAD R3, R3, 0x8, R2 ;  /* 0x0000000803037824 */ /* 0x000fe200078e0202 */
[----:B------:R-:W-:-:S07]  /*fe50*/  SHF.L.U32 R0, R0, 0x1f, RZ ;  /* 0x0000001f00007819 */ /* 0x000fce00000006ff */
.L_x_453:
[----:B--2---:R2:W3:Y:S02]  /*fe60*/  SYNCS.PHASECHK.TRANS64.TRYWAIT P0, [R3+URZ], R0 ;  /* 0x00000000030075a7 */ /* 0x0044e4000800017f */
[----:B---3--:R-:W-:Y:S05]  /*fe70*/  @!P0 NANOSLEEP.SYNCS 0x989680 ;  /* 0x009896800000895d */ /* 0x008fea0003900000 */
[----:B------:R-:W3:Y:S02]  /*fe80*/  @!P0 SYNCS.PHASECHK.TRANS64 P0, [R3+URZ], R0 ;  /* 0x00000000030085a7 */ /* 0x000ee4000800007f */
[----:B---3--:R-:W-:Y:S05]  /*fe90*/  @!P0 BRA `(.L_x_453) ;  /* 0xfffffffc00f08947 */ /* 0x008fea000383ffff */
.L_x_434:
[----:B------:R-:W-:Y:S05]  /*fea0*/  BSYNC B0 ;  /* 0x0000000000007941 */ /* 0x000fea0003800000 */
.L_x_433:
[----:B------:R-:W-:Y:S05]  /*feb0*/  EXIT ;  /* 0x000000000000794d */ /* 0x000fea0003800000 */
.L_x_18:
[----:B---3--:R3:W4:Y:S02]  /*fec0*/  SYNCS.PHASECHK.TRANS64.TRYWAIT P1, [R3+URZ], R0 ;  /* 0x00000000030075a7 */ /* 0x008724000802017f */
[----:B----4-:R-:W-:Y:S05]  /*fed0*/  @!P1 NANOSLEEP.SYNCS 0x989680 ;  /* 0x009896800000995d */ /* 0x010fea0003900000 */
[----:B------:R-:W4:Y:S02]  /*fee0*/  @!P1 SYNCS.PHASECHK.TRANS64 P1, [R3+URZ], R0 ;  /* 0x00000000030095a7 */ /* 0x000f24000802007f */
[----:B----4-:R-:W-:Y:S05]  /*fef0*/  @!P1 BRA `(.L_x_18) ;  /* 0xfffffffc00f09947 */ /* 0x010fea000383ffff */
[----:B------:R-:W-:Y:S05]  /*ff00*/  BRA `(.L_x_17) ;  /* 0xffffff1400547947 */ /* 0x000fea000383ffff */
.L_x_23:
[----:B-1----:R-:W-:-:S04]  /*ff10*/  IMAD.U32 R5, RZ, RZ, UR4 ;  /* 0x00000004ff057e24 */ /* 0x002fc8000f8e00ff */
[----:B------:R1:W2:Y:S03]  /*ff20*/  SYNCS.PHASECHK.TRANS64.TRYWAIT P1, [R5+URZ], R4 ;  /* 0x00000004050075a7 */ /* 0x0002a6000802017f */
[----:B--2---:R-:W-:Y:S05]  /*ff30*/  @!P1 NANOSLEEP.SYNCS 0x989680 ;  /* 0x009896800000995d */ /* 0x004fea0003900000 */
[----:B------:R-:W2:Y:S02]  /*ff40*/  @!P1 SYNCS.PHASECHK.TRANS64 P1, [R5+URZ], R4 ;  /* 0x00000004050095a7 */ /* 0x000ea4000802007f */
[----:B--2---:R-:W-:Y:S05]  /*ff50*/  @!P1 BRA `(.L_x_23) ;  /* 0xfffffffc00ec9947 */ /* 0x004fea000383ffff */
[----:B------:R-:W-:Y:S05]  /*ff60*/  BRA `(.L_x_22) ;  /* 0xffffff1400e47947 */ /* 0x000fea000383ffff */
.L_x_420:
[----:B------:R-:W-:Y:S01]  /*ff70*/  BSSY B1, `(.L_x_454) ;  /* 0x0000006000017945 */ /* 0x000fe20003800000 */
[----:B------:R-:W-:-:S07]  /*ff80*/  IMAD.MOV.U32 R15, RZ, RZ, -0x1 ;  /* 0xffffffffff0f7424 */ /* 0x000fce00078e00ff */
[----:B------:R-:W-:Y:S05]  /*ff90*/  WARPSYNC.COLLECTIVE R15, `(.L_x_455) ;  /* 0x000000000f0c7348 */ /* 0x000fea0003c00000 */
[----:B------:R-:W-:Y:S02]  /*ffa0*/  ELECT P6, UR62, PT ;  /* 0x00000000003e782f */ /* 0x000fe400038c0000 */
[----:B------:R-:W-:Y:S01]  /*ffb0*/  MOV R14, UR62 ;  /* 0x0000003e000e7c02 */ /* 0x000fe20008000f00 */
[----:B------:R-:W-:Y:S10]  /*ffc0*/  ENDCOLLECTIVE ;  /* 0x000000000000791b */ /* 0x000ff40003800000 */
.L_x_455:
[----:B------:R-:W-:Y:S05]  /*ffd0*/  BSYNC B1 ;  /* 0x0000000000017941 */ /* 0x000fea0003800000 */
.L_x_454:
[----:B------:R-:W-:Y:S05]  /*ffe0*/  BRA `(.L_x_456) ;  /* 0xffffffe800507947 */ /* 0x000fea000383ffff */
.L_x_423:
[----:B-1----:R1:W2:Y:S02]  /*fff0*/  SYNCS.PHASECHK.TRANS64.TRYWAIT P1, [R11+URZ+0x90], R6 ;  /* 0x000090060b0075a7 */ /* 0x0022a4000802017f */
[----:B--2---:R-:W-:Y:S05]  /*10000*/  @!P1 NANOSLEEP.SYNCS 0x989680 ;  /* 0x009896800000995d */ /* 0x004fea0003900000 */
[----:B------:R-:W2:Y:S02]  /*10010*/  @!P1 SYNCS.PHASECHK.TRANS64 P1, [R11+URZ+0x90], R6 ;  /* 0x000090060b0095a7 */ /* 0x000ea4000802007f */
[----:B--2---:R-:W-:Y:S05]  /*10020*/  @!P1 BRA `(.L_x_423) ;  /* 0xfffffffc00f09947 */ /* 0x004fea000383ffff */
[----:B------:R-:W-:Y:S05]  /*10030*/  BRA `(.L_x_457) ;  /* 0xffffffe800847947 */ /* 0x000fea000383ffff */
.L_x_432:
[----:B------:R-:W-:Y:S01]  /*10040*/  BSSY B0, `(.L_x_458) ;  /* 0x0000006000007945 */ /* 0x000fe20003800000 */
[----:B------:R-:W-:-:S07]  /*10050*/  IMAD.MOV.U32 R15, RZ, RZ, -0x1 ;  /* 0xffffffffff0f7424 */ /* 0x000fce00078e00ff */
[----:B------:R-:W-:Y:S05]  /*10060*/  WARPSYNC.COLLECTIVE R15, `(.L_x_459) ;  /* 0x000000000f0c7348 */ /* 0x000fea0003c00000 */
[----:B------:R-:W-:Y:S02]  /*10070*/  ELECT P6, UR62, PT ;  /* 0x00000000003e782f */ /* 0x000fe400038c0000 */
[----:B------:R-:W-:Y:S01]  /*10080*/  MOV R14, UR62 ;  /* 0x0000003e000e7c02 */ /* 0x000fe20008000f00 */
[----:B------:R-:W-:Y:S10]  /*10090*/  ENDCOLLECTIVE ;  /* 0x000000000000791b */ /* 0x000ff40003800000 */
.L_x_459:
[----:B------:R-:W-:Y:S05]  /*100a0*/  BSYNC B0 ;  /* 0x0000000000007941 */ /* 0x000fea0003800000 */
.L_x_458:
[----:B------:R-:W-:Y:S05]  /*100b0*/  BRA `(.L_x_460) ;  /* 0xfffffff000d07947 */ /* 0x000fea000383ffff */
.L_x_436:
[----:B0-----:R0:W1:Y:S02]  /*100c0*/  SYNCS.PHASECHK.TRANS64.TRYWAIT P0, [R7+URZ], R4 ;  /* 0x00000004070075a7 */ /* 0x001064000800017f */
[----:B-1----:R-:W-:Y:S05]  /*100d0*/  @!P0 NANOSLEEP.SYNCS 0x989680 ;  /* 0x009896800000895d */ /* 0x002fea0003900000 */
[----:B------:R-:W1:Y:S02]  /*100e0*/  @!P0 SYNCS.PHASECHK.TRANS64 P0, [R7+URZ], R4 ;  /* 0x00000004070085a7 */ /* 0x000e64000800007f */
[----:B-1----:R-:W-:Y:S05]  /*100f0*/  @!P0 BRA `(.L_x_436) ;  /* 0xfffffffc00f08947 */ /* 0x002fea000383ffff */
[----:B------:R-:W-:Y:S05]  /*10100*/  BRA `(.L_x_461) ;  /* 0xfffffff400147947 */ /* 0x000fea000383ffff */
.L_x_437:
[----:B0-----:R0:W1:Y:S02]  /*10110*/  SYNCS.PHASECHK.TRANS64.TRYWAIT P0, [R8+URZ], R5 ;  /* 0x00000005080075a7 */ /* 0x001064000800017f */
[----:B-1----:R-:W-:Y:S05]  /*10120*/  @!P0 NANOSLEEP.SYNCS 0x989680 ;  /* 0x009896800000895d */ /* 0x002fea0003900000 */
[----:B------:R-:W1:Y:S02]  /*10130*/  @!P0 SYNCS.PHASECHK.TRANS64 P0, [R8+URZ], R5 ;  /* 0x00000005080085a7 */ /* 0x000e64000800007f */
[----:B-1----:R-:W-:Y:S05]  /*10140*/  @!P0 BRA `(.L_x_437) ;  /* 0xfffffffc00f08947 */ /* 0x002fea000383ffff */
[----:B------:R-:W-:Y:S05]  /*10150*/  BRA `(.L_x_462) ;  /* 0xfffffff400247947 */ /* 0x000fea000383ffff */
.L_x_438:
[----:B0-----:R0:W1:Y:S02]  /*10160*/  SYNCS.PHASECHK.TRANS64.TRYWAIT P0, [R9+URZ], R4 ;  /* 0x00000004090075a7 */ /* 0x001064000800017f */
[----:B-1----:R-:W-:Y:S05]  /*10170*/  @!P0 NANOSLEEP.SYNCS 0x989680 ;  /* 0x009896800000895d */ /* 0x002fea0003900000 */
[----:B------:R-:W1:Y:S02]  /*10180*/  @!P0 SYNCS.PHASECHK.TRANS64 P0, [R9+URZ], R4 ;  /* 0x00000004090085a7 */ /* 0x000e64000800007f */
[----:B-1----:R-:W-:Y:S05]  /*10190*/  @!P0 BRA `(.L_x_438) ;  /* 0xfffffffc00f08947 */ /* 0x002fea000383ffff */
[----:B------:R-:W-:Y:S05]  /*101a0*/  BRA `(.L_x_463) ;  /* 0xfffffff400347947 */ /* 0x000fea000383ffff */
.L_x_439:
[----:B0-----:R0:W1:Y:S02]  /*101b0*/  SYNCS.PHASECHK.TRANS64.TRYWAIT P0, [R8+URZ], R5 ;  /* 0x00000005080075a7 */ /* 0x001064000800017f */
[----:B-1----:R-:W-:Y:S05]  /*101c0*/  @!P0 NANOSLEEP.SYNCS 0x989680 ;  /* 0x009896800000895d */ /* 0x002fea0003900000 */
[----:B------:R-:W1:Y:S02]  /*101d0*/  @!P0 SYNCS.PHASECHK.TRANS64 P0, [R8+URZ], R5 ;  /* 0x00000005080085a7 */ /* 0x000e64000800007f */
[----:B-1----:R-:W-:Y:S05]  /*101e0*/  @!P0 BRA `(.L_x_439) ;  /* 0xfffffffc00f08947 */ /* 0x002fea000383ffff */
[----:B------:R-:W-:Y:S05]  /*101f0*/  BRA `(.L_x_464) ;  /* 0xfffffff400447947 */ /* 0x000fea000383ffff */
.L_x_440:
[----:B0-----:R0:W1:Y:S02]  /*10200*/  SYNCS.PHASECHK.TRANS64.TRYWAIT P0, [R9+URZ], R4 ;  /* 0x00000004090075a7 */ /* 0x001064000800017f */
[----:B-1----:R-:W-:Y:S05]  /*10210*/  @!P0 NANOSLEEP.SYNCS 0x989680 ;  /* 0x009896800000895d */ /* 0x002fea0003900000 */
[----:B------:R-:W1:Y:S02]  /*10220*/  @!P0 SYNCS.PHASECHK.TRANS64 P0, [R9+URZ], R4 ;  /* 0x00000004090085a7 */ /* 0x000e64000800007f */
[----:B-1----:R-:W-:Y:S05]  /*10230*/  @!P0 BRA `(.L_x_440) ;  /* 0xfffffffc00f08947 */ /* 0x002fea000383ffff */
[----:B------:R-:W-:Y:S05]  /*10240*/  BRA `(.L_x_465) ;  /* 0xfffffff400547947 */ /* 0x000fea000383ffff */
.L_x_441:
[----:B0-----:R0:W1:Y:S02]  /*10250*/  SYNCS.PHASECHK.TRANS64.TRYWAIT P0, [R8+URZ], R5 ;  /* 0x00000005080075a7 */ /* 0x001064000800017f */
[----:B-1----:R-:W-:Y:S05]  /*10260*/  @!P0 NANOSLEEP.SYNCS 0x989680 ;  /* 0x009896800000895d */ /* 0x002fea0003900000 */
[----:B------:R-:W1:Y:S02]  /*10270*/  @!P0 SYNCS.PHASECHK.TRANS64 P0, [R8+URZ], R5 ;  /* 0x00000005080085a7 */ /* 0x000e64000800007f */
[----:B-1----:R-:W-:Y:S05]  /*10280*/  @!P0 BRA `(.L_x_441) ;  /* 0xfffffffc00f08947 */ /* 0x002fea000383ffff */
[----:B------:R-:W-:Y:S05]  /*10290*/  BRA `(.L_x_466) ;  /* 0xfffffff400647947 */ /* 0x000fea000383ffff */
.L_x_442:
[----:B0-----:R0:W1:Y:S02]  /*102a0*/  SYNCS.PHASECHK.TRANS64.TRYWAIT P0, [R9+URZ], R4 ;  /* 0x00000004090075a7 */ /* 0x001064000800017f */
[----:B-1----:R-:W-:Y:S05]  /*102b0*/  @!P0 NANOSLEEP.SYNCS 0x989680 ;  /* 0x009896800000895d */ /* 0x002fea0003900000 */
[----:B------:R-:W1:Y:S02]  /*102c0*/  @!P0 SYNCS.PHASECHK.TRANS64 P0, [R9+URZ], R4 ;  /* 0x00000004090085a7 */ /* 0x000e64000800007f */
[----:B-1----:R-:W-:Y:S05]  /*102d0*/  @!P0 BRA `(.L_x_442) ;  /* 0xfffffffc00f08947 */ /* 0x002fea000383ffff */
[----:B------:R-:W-:Y:S05]  /*102e0*/  BRA `(.L_x_467) ;  /* 0xfffffff400747947 */ /* 0x000fea000383ffff */
.L_x_443:
[----:B0-----:R0:W1:Y:S02]  /*102f0*/  SYNCS.PHASECHK.TRANS64.TRYWAIT P0, [R8+URZ], R5 ;  /* 0x00000005080075a7 */ /* 0x001064000800017f */
[----:B-1----:R-:W-:Y:S05]  /*10300*/  @!P0 NANOSLEEP.SYNCS 0x989680 ;  /* 0x009896800000895d */ /* 0x002fea0003900000 */
[----:B------:R-:W1:Y:S02]  /*10310*/  @!P0 SYNCS.PHASECHK.TRANS64 P0, [R8+URZ], R5 ;  /* 0x00000005080085a7 */ /* 0x000e64000800007f */
[----:B-1----:R-:W-:Y:S05]  /*10320*/  @!P0 BRA `(.L_x_443) ;  /* 0xfffffffc00f08947 */ /* 0x002fea000383ffff */
[----:B------:R-:W-:Y:S05]  /*10330*/  BRA `(.L_x_468) ;  /* 0xfffffff400847947 */ /* 0x000fea000383ffff */
.L_x_444:
[----:B0-----:R0:W1:Y:S02]  /*10340*/  SYNCS.PHASECHK.TRANS64.TRYWAIT P0, [R9+URZ], R4 ;  /* 0x00000004090075a7 */ /* 0x001064000800017f */
[----:B-1----:R-:W-:Y:S05]  /*10350*/  @!P0 NANOSLEEP.SYNCS 0x989680 ;  /* 0x009896800000895d */ /* 0x002fea0003900000 */
[----:B------:R-:W1:Y:S02]  /*10360*/  @!P0 SYNCS.PHASECHK.TRANS64 P0, [R9+URZ], R4 ;  /* 0x00000004090085a7 */ /* 0x000e64000800007f */
[----:B-1----:R-:W-:Y:S05]  /*10370*/  @!P0 BRA `(.L_x_444) ;  /* 0xfffffffc00f08947 */ /* 0x002fea000383ffff */
[----:B------:R-:W-:Y:S05]  /*10380*/  BRA `(.L_x_469) ;  /* 0xfffffff400947947 */ /* 0x000fea000383ffff */
.L_x_445:
[----:B0-----:R0:W1:Y:S02]  /*10390*/  SYNCS.PHASECHK.TRANS64.TRYWAIT P0, [R8+URZ], R5 ;  /* 0x00000005080075a7 */ /* 0x001064000800017f */
[----:B-1----:R-:W-:Y:S05]  /*103a0*/  @!P0 NANOSLEEP.SYNCS 0x989680 ;  /* 0x009896800000895d */ /* 0x002fea0003900000 */
[----:B------:R-:W1:Y:S02]  /*103b0*/  @!P0 SYNCS.PHASECHK.TRANS64 P0, [R8+URZ], R5 ;  /* 0x00000005080085a7 */ /* 0x000e64000800007f */
[----:B-1----:R-:W-:Y:S05]  /*103c0*/  @!P0 BRA `(.L_x_445) ;  /* 0xfffffffc00f08947 */ /* 0x002fea000383ffff */
[----:B------:R-:W-:Y:S05]  /*103d0*/  BRA `(.L_x_470) ;  /* 0xfffffff400a47947 */ /* 0x000fea000383ffff */
.L_x_446:
[----:B0-----:R0:W1:Y:S02]  /*103e0*/  SYNCS.PHASECHK.TRANS64.TRYWAIT P0, [R9+URZ], R4 ;  /* 0x00000004090075a7 */ /* 0x001064000800017f */
[----:B-1----:R-:W-:Y:S05]  /*103f0*/  @!P0 NANOSLEEP.SYNCS 0x989680 ;  /* 0x009896800000895d */ /* 0x002fea0003900000 */
[----:B------:R-:W1:Y:S02]  /*10400*/  @!P0 SYNCS.PHASECHK.TRANS64 P0, [R9+URZ], R4 ;  /* 0x00000004090085a7 */ /* 0x000e64000800007f */
[----:B-1----:R-:W-:Y:S05]  /*10410*/  @!P0 BRA `(.L_x_446) ;  /* 0xfffffffc00f08947 */ /* 0x002fea000383ffff */
[----:B------:R-:W-:Y:S05]  /*10420*/  BRA `(.L_x_471) ;  /* 0xfffffff400b47947 */ /* 0x000fea000383ffff */
.L_x_447:
[----:B0-----:R0:W1:Y:S02]  /*10430*/  SYNCS.PHASECHK.TRANS64.TRYWAIT P0, [R8+URZ], R5 ;  /* 0x00000005080075a7 */ /* 0x001064000800017f */
[----:B-1----:R-:W-:Y:S05]  /*10440*/  @!P0 NANOSLEEP.SYNCS 0x989680 ;  /* 0x009896800000895d */ /* 0x002fea0003900000 */
[----:B------:R-:W1:Y:S02]  /*10450*/  @!P0 SYNCS.PHASECHK.TRANS64 P0, [R8+URZ], R5 ;  /* 0x00000005080085a7 */ /* 0x000e64000800007f */
[----:B-1----:R-:W-:Y:S05]  /*10460*/  @!P0 BRA `(.L_x_447) ;  /* 0xfffffffc00f08947 */ /* 0x002fea000383ffff */
[----:B------:R-:W-:Y:S05]  /*10470*/  BRA `(.L_x_472) ;  /* 0xfffffff400c47947 */ /* 0x000fea000383ffff */
.L_x_448:
[----:B0-----:R0:W1:Y:S02]  /*10480*/  SYNCS.PHASECHK.TRANS64.TRYWAIT P0, [R9+URZ], R4 ;  /* 0x00000004090075a7 */ /* 0x001064000800017f */
[----:B-1----:R-:W-:Y:S05]  /*10490*/  @!P0 NANOSLEEP.SYNCS 0x989680 ;  /* 0x009896800000895d */ /* 0x002fea0003900000 */
[----:B------:R-:W1:Y:S02]  /*104a0*/  @!P0 SYNCS.PHASECHK.TRANS64 P0, [R9+URZ], R4 ;  /* 0x00000004090085a7 */ /* 0x000e64000800007f */
[----:B-1----:R-:W-:Y:S05]  /*104b0*/  @!P0 BRA `(.L_x_448) ;  /* 0xfffffffc00f08947 */ /* 0x002fea000383ffff */
[----:B------:R-:W-:Y:S05]  /*104c0*/  BRA `(.L_x_473) ;  /* 0xfffffff400d47947 */ /* 0x000fea000383ffff */
.L_x_449:
[----:B0-----:R0:W1:Y:S02]  /*104d0*/  SYNCS.PHASECHK.TRANS64.TRYWAIT P0, [R8+URZ], R5 ;  /* 0x00000005080075a7 */ /* 0x001064000800017f */
[----:B-1----:R-:W-:Y:S05]  /*104e0*/  @!P0 NANOSLEEP.SYNCS 0x989680 ;  /* 0x009896800000895d */ /* 0x002fea0003900000 */
[----:B------:R-:W1:Y:S02]  /*104f0*/  @!P0 SYNCS.PHASECHK.TRANS64 P0, [R8+URZ], R5 ;  /* 0x00000005080085a7 */ /* 0x000e64000800007f */
[----:B-1----:R-:W-:Y:S05]  /*10500*/  @!P0 BRA `(.L_x_449) ;  /* 0xfffffffc00f08947 */ /* 0x002fea000383ffff */
[----:B------:R-:W-:Y:S05]  /*10510*/  BRA `(.L_x_474) ;  /* 0xfffffff400e47947 */ /* 0x000fea000383ffff */
.L_x_450:
[----:B0-----:R0:W1:Y:S02]  /*10520*/  SYNCS.PHASECHK.TRANS64.TRYWAIT P0, [R9+URZ], R4 ;  /* 0x00000004090075a7 */ /* 0x001064000800017f */
[----:B-1----:R-:W-:Y:S05]  /*10530*/  @!P0 NANOSLEEP.SYNCS 0x989680 ;  /* 0x009896800000895d */ /* 0x002fea0003900000 */
[----:B------:R-:W1:Y:S02]  /*10540*/  @!P0 SYNCS.PHASECHK.TRANS64 P0, [R9+URZ], R4 ;  /* 0x00000004090085a7 */ /* 0x000e64000800007f */
[----:B-1----:R-:W-:Y:S05]  /*10550*/  @!P0 BRA `(.L_x_450) ;  /* 0xfffffffc00f08947 */ /* 0x002fea000383ffff */
[----:B------:R-:W-:Y:S05]  /*10560*/  BRA `(.L_x_475) ;  /* 0xfffffff400f47947 */ /* 0x000fea000383ffff */
.L_x_451:
[----:B0-----:R0:W1:Y:S02]  /*10570*/  SYNCS.PHASECHK.TRANS64.TRYWAIT P0, [R8+URZ], R5 ;  /* 0x00000005080075a7 */ /* 0x001064000800017f */
[----:B-1----:R-:W-:Y:S05]  /*10580*/  @!P0 NANOSLEEP.SYNCS 0x989680 ;  /* 0x009896800000895d */ /* 0x002fea0003900000 */
[----:B------:R-:W1:Y:S02]  /*10590*/  @!P0 SYNCS.PHASECHK.TRANS64 P0, [R8+URZ], R5 ;  /* 0x00000005080085a7 */ /* 0x000e64000800007f */
[----:B-1----:R-:W-:Y:S05]  /*105a0*/  @!P0 BRA `(.L_x_451) ;  /* 0xfffffffc00f08947 */ /* 0x002fea000383ffff */
[----:B------:R-:W-:Y:S05]  /*105b0*/  BRA `(.L_x_476) ;  /* 0xfffffff800047947 */ /* 0x000fea000383ffff */
.L_x_452:
[----:B-1----:R1:W2:Y:S02]  /*105c0*/  SYNCS.PHASECHK.TRANS64.TRYWAIT P0, [R11+URZ], R6 ;  /* 0x000000060b0075a7 */ /* 0x0022a4000800017f */
[----:B--2---:R-:W-:Y:S05]  /*105d0*/  @!P0 NANOSLEEP.SYNCS 0x989680 ;  /* 0x009896800000895d */ /* 0x004fea0003900000 */
[----:B------:R-:W2:Y:S02]  /*105e0*/  @!P0 SYNCS.PHASECHK.TRANS64 P0, [R11+URZ], R6 ;  /* 0x000000060b0085a7 */ /* 0x000ea4000800007f */
[----:B--2---:R-:W-:Y:S05]  /*105f0*/  @!P0 BRA `(.L_x_452) ;  /* 0xfffffffc00f08947 */ /* 0x004fea000383ffff */
[----:B------:R-:W-:Y:S05]  /*10600*/  BRA `(.L_x_477) ;  /* 0xfffffff8000c7947 */ /* 0x000fea000383ffff */
.L_x_478:
[----:B------:R-:W-:-:S00]  /*10610*/  BRA `(.L_x_478) ;  /* 0xfffffffc00fc7947 */ /* 0x000fc0000383ffff */
[----:B------:R-:W-:-:S00]  /*10620*/  NOP ;  /* 0x0000000000007918 */ /* 0x000fc00000000000 */
        /* <DEDUP_REMOVED lines=13> */
.L_x_479:


//--------------------- .nv.global.init           --------------------------
	.section	.nv.global.init,"aw",@progbits
.nv.global.init:
	.type		$str$22,@object
	.size		$str$22,($str$23 - $str$22)
$str$22:
        /*0000*/ 	.byte	0x6b, 0x5f, 0x74, 0x69, 0x6c, 0x65, 0x5f, 0x63, 0x6f, 0x75, 0x6e, 0x74, 0x20, 0x3e, 0x3d, 0x20
        /*0010*/ 	.byte	0x31, 0x00
	.type		$str$23,@object
	.size		$str$23,(__unnamed_1 - $str$23)
$str$23:
        /*0012*/ 	.byte	0x2f, 0x74, 0x6d, 0x70, 0x2f, 0x63, 0x75, 0x74, 0x6c, 0x61, 0x73, 0x73, 0x5f, 0x73, 0x77, 0x65
        /*0022*/ 	.byte	0x65, 0x70, 0x5f, 0x73, 0x72, 0x63, 0x2f, 0x69, 0x6e, 0x63, 0x6c, 0x75, 0x64, 0x65, 0x2f, 0x63
        /*0032*/ 	.byte	0x75, 0x74, 0x6c, 0x61, 0x73, 0x73, 0x2f, 0x67, 0x65, 0x6d, 0x6d, 0x2f, 0x63, 0x6f, 0x6c, 0x6c
        /*0042*/ 	.byte	0x65, 0x63, 0x74, 0x69, 0x76, 0x65, 0x2f, 0x73, 0x6d, 0x39, 0x30, 0x5f, 0x6d, 0x6d, 0x61, 0x5f
        /*0052*/ 	.byte	0x74, 0x6d, 0x61, 0x5f, 0x67, 0x6d, 0x6d, 0x61, 0x5f, 0x73, 0x73, 0x5f, 0x77, 0x61, 0x72, 0x70
        /*0062*/ 	.byte	0x73, 0x70, 0x65, 0x63, 0x69, 0x61, 0x6c, 0x69, 0x7a, 0x65, 0x64, 0x2e, 0x68, 0x70, 0x70, 0x00
	.type		__unnamed_1,@object
	.size		__unnamed_1,(.L_0 - __unnamed_1)
__unnamed_1:
        /*0072*/ 	.byte	0x76, 0x6f, 0x69, 0x64, 0x20, 0x63, 0x75, 0x74, 0x6c, 0x61, 0x73, 0x73, 0x3a, 0x3a, 0x67, 0x65
        /* <DEDUP_REMOVED lines=180> */
        /*0bc2*/ 	.byte	0x65, 0x6e, 0x74, 0x69, 0x74, 0x79, 0x5d, 0x00
.L_0:


//--------------------- .nv.shared._ZN7cutlass13device_kernelINS_4gemm6kernel13GemmUniversalIN4cute5tupleIJiiiiEEENS1_10collective13CollectiveMmaINS1_34MainloopSm90TmaGmmaWarpSpecializedILi18ENS5_IJNS4_1CILi1EEESB_SB_EEENS1_35KernelTmaWarpSpecializedCooperativeEEENS5_IJNSA_ILi192EEESF_NSA_ILi16EEEEEENS_10bfloat16_tENS5_IJlSB_lEEESI_SJ_NS4_8TiledMMAINS4_8MMA_AtomIJNS4_4SM904GMMA28MMA_64x192x16_F32BF16BF16_SSILNSN_5MajorE0ELSP_0ELNSN_7ScaleInE1ELSQ_1EEEEEENS4_6LayoutINS5_IJNSA_ILi2EEESB_SB_EEENS5_IJSB_NSA_ILi0EEESW_EEEEENS5_IJNS4_10UnderscoreESZ_SZ_EEEEENS4_13SM90_TMA_LOADENS4_14ComposedLayoutINS4_7SwizzleILi1ELi4ELi3EEENS4_18smem_ptr_flag_bitsILi16EEENST_INS5_IJNSA_ILi8EEESG_EEENS5_IJSG_SB_EEEEEEEvNS4_8identityES12_S1C_vS1D_EENS_8epilogue10collective6detail29Sm90TmaWarpSpecializedAdapterINS1G_15DefaultEpilogueISI_SJ_SJ_NS1F_6thread17LinearCombinationISI_Li1EffLNS1K_9ScaleType4KindE0ELNS_15FloatRoundStyleE2ESI_EENS1_15EpilogueDefaultEEEEEvvEEEEvNT_6ParamsE --------------------------
	.section	.nv.shared._ZN7cutlass13device_kernelINS_4gemm6kernel13GemmUniversalIN4cute5tupleIJiiiiEEENS1_10collective13CollectiveMmaINS1_34MainloopSm90TmaGmmaWarpSpecializedILi18ENS5_IJNS4_1CILi1EEESB_SB_EEENS1_35KernelTmaWarpSpecializedCooperativeEEENS5_IJNSA_ILi192EEESF_NSA_ILi16EEEEEENS_10bfloat16_tENS5_IJlSB_lEEESI_SJ_NS4_8TiledMMAINS4_8MMA_AtomIJNS4_4SM904GMMA28MMA_64x192x16_F32BF16BF16_SSILNSN_5MajorE0ELSP_0ELNSN_7ScaleInE1ELSQ_1EEEEEENS4_6LayoutINS5_IJNSA_ILi2EEESB_SB_EEENS5_IJSB_NSA_ILi0EEESW_EEEEENS5_IJNS4_10UnderscoreESZ_SZ_EEEEENS4_13SM90_TMA_LOADENS4_14ComposedLayoutINS4_7SwizzleILi1ELi4ELi3EEENS4_18smem_ptr_flag_bitsILi16EEENST_INS5_IJNSA_ILi8EEESG_EEENS5_IJSG_SB_EEEEEEEvNS4_8identityES12_S1C_vS1D_EENS_8epilogue10collective6detail29Sm90TmaWarpSpecializedAdapterINS1G_15DefaultEpilogueISI_SJ_SJ_NS1F_6thread17LinearCombinationISI_Li1EffLNS1K_9ScaleType4KindE0ELNS_15FloatRoundStyleE2ESI_EENS1_15EpilogueDefaultEEEEEvvEEEEvNT_6ParamsE,"aw",@nobits
	.sectionflags	@""
	.align	16
	.zero		1024


//--------------------- .nv.shared.reserved.0     --------------------------
	.section	.nv.shared.reserved.0,"aw",@nobits
	.weak		__nv_reservedSMEM_offset_0_alias
	.size		__nv_reservedSMEM_offset_0_alias, 0, 0
	.other		__nv_reservedSMEM_offset_0_alias,@"STO_CUDA_RESERVED_SHARED STV_DEFAULT"
__nv_reservedSMEM_offset_0_alias:
	.zero		0


//--------------------- .nv.global                --------------------------
	.section	.nv.global,"aw",@nobits
.nv.global:
	.type		_ZN40_INTERNAL_50b610e5_4_k_cu_cab7fab1_139284cute1_E,@object
	.size		_ZN40_INTERNAL_50b610e5_4_k_cu_cab7fab1_139284cute1_E,(_ZN40_INTERNAL_50b610e5_4_k_cu_cab7fab1_139284cuda3std3__45__cpo6cbeginE - _ZN40_INTERNAL_50b610e5_4_k_cu_cab7fab1_139284cute1_E)
_ZN40_INTERNAL_50b610e5_4_k_cu_cab7fab1_139284cute1_E:
	.zero		1
	.type		_ZN40_INTERNAL_50b610e5_4_k_cu_cab7fab1_139284cuda3std3__45__cpo6cbeginE,@object
	.size		_ZN40_INTERNAL_50b610e5_4_k_cu_cab7fab1_139284cuda3std3__45__cpo6cbeginE,(_ZN40_INTERNAL_50b610e5_4_k_cu_cab7fab1_139284cuda3std3__48in_placeE - _ZN40_INTERNAL_50b610e5_4_k_cu_cab7fab1_139284cuda3std3__45__cpo6cbeginE)
_ZN40_INTERNAL_50b610e5_4_k_cu_cab7fab1_139284cuda3std3__45__cpo6cbeginE:
	.zero		1
	.type		_ZN40_INTERNAL_50b610e5_4_k_cu_cab7fab1_139284cuda3std3__48in_placeE,@object
	.size		_ZN40_INTERNAL_50b610e5_4_k_cu_cab7fab1_139284cuda3std3__48in_placeE,(_ZN40_INTERNAL_50b610e5_4_k_cu_cab7fab1_139284cuda3std6ranges3__45__cpo9iter_moveE - _ZN40_INTERNAL_50b610e5_4_k_cu_cab7fab1_139284cuda3std3__48in_placeE)
_ZN40_INTERNAL_50b610e5_4_k_cu_cab7fab1_139284cuda3std3__48in_placeE:
	.zero		1
	.type		_ZN40_INTERNAL_50b610e5_4_k_cu_cab7fab1_139284cuda3std6ranges3__45__cpo9iter_moveE,@object
	.size		_ZN40_INTERNAL_50b610e5_4_k_cu_cab7fab1_139284cuda3std6ranges3__45__cpo9iter_moveE,(_ZN40_INTERNAL_50b610e5_4_k_cu_cab7fab1_139284cuda3std3__45__cpo5beginE - _ZN40_INTERNAL_50b610e5_4_k_cu_cab7fab1_139284cuda3std6ranges3__45__cpo9iter_moveE)
_ZN40_INTERNAL_50b610e5_4_k_cu_cab7fab1_139284cuda3std6ranges3__45__cpo9iter_moveE:
	.zero		1
	.type		_ZN40_INTERNAL_50b610e5_4_k_cu_cab7fab1_139284cuda3std3__45__cpo5beginE,@object
	.size		_ZN40_INTERNAL_50b610e5_4_k_cu_cab7fab1_139284cuda3std3__45__cpo5beginE,(_ZN40_INTERNAL_50b610e5_4_k_cu_cab7fab1_139284cuda3std3__442_GLOBAL__N__50b610e5_4_k_cu_cab7fab1_139286ignoreE - _ZN40_INTERNAL_50b610e5_4_k_cu_cab7fab1_139284cuda3std3__45__cpo5beginE)
_ZN40_INTERNAL_50b610e5_4_k_cu_cab7fab1_139284cuda3std3__45__cpo5beginE:
	.zero		1
	.type		_ZN40_INTERNAL_50b610e5_4_k_cu_cab7fab1_139284cuda3std3__442_GLOBAL__N__50b610e5_4_k_cu_cab7fab1_139286ignoreE,@object
	.size		_ZN40_INTERNAL_50b610e5_4_k_cu_cab7fab1_139284cuda3std3__442_GLOBAL__N__50b610e5_4_k_cu_cab7fab1_139286ignoreE,(_ZN40_INTERNAL_50b610e5_4_k_cu_cab7fab1_139284cute7productE - _ZN40_INTERNAL_50b610e5_4_k_cu_cab7fab1_139284cuda3std3__442_GLOBAL__N__50b610e5_4_k_cu_cab7fab1_139286ignoreE)
_ZN40_INTERNAL_50b610e5_4_k_cu_cab7fab1_139284cuda3std3__442_GLOBAL__N__50b610e5_4_k_cu_cab7fab1_139286ignoreE:
	.zero		1
	.type		_ZN40_INTERNAL_50b610e5_4_k_cu_cab7fab1_139284cute7productE,@object
	.size		_ZN40_INTERNAL_50b610e5_4_k_cu_cab7fab1_139284cute7productE,(_ZN40_INTERNAL_50b610e5_4_k_cu_cab7fab1_139284cuda3std3__45__cpo3endE - _ZN40_INTERNAL_50b610e5_4_k_cu_cab7fab1_139284cute7productE)
_ZN40_INTERNAL_50b610e5_4_k_cu_cab7fab1_139284cute7productE:
	.zero		1
	.type		_ZN40_INTERNAL_50b610e5_4_k_cu_cab7fab1_139284cuda3std3__45__cpo3endE,@object
	.size		_ZN40_INTERNAL_50b610e5_4_k_cu_cab7fab1_139284cuda3std3__45__cpo3endE,(_ZN40_INTERNAL_50b610e5_4_k_cu_cab7fab1_139284cuda3std3__419piecewise_constructE - _ZN40_INTERNAL_50b610e5_4_k_cu_cab7fab1_139284cuda3std3__45__cpo3endE)
_ZN40_INTERNAL_50b610e5_4_k_cu_cab7fab1_139284cuda3std3__45__cpo3endE:
	.zero		1
	.type		_ZN40_INTERNAL_50b610e5_4_k_cu_cab7fab1_139284cuda3std3__419piecewise_constructE,@object
	.size		_ZN40_INTERNAL_50b610e5_4_k_cu_cab7fab1_139284cuda3std3__419piecewise_constructE,(_ZN40_INTERNAL_50b610e5_4_k_cu_cab7fab1_139284cuda3std3__45__cpo4cendE - _ZN40_INTERNAL_50b610e5_4_k_cu_cab7fab1_139284cuda3std3__419piecewise_constructE)
_ZN40_INTERNAL_50b610e5_4_k_cu_cab7fab1_139284cuda3std3__419piecewise_constructE:
	.zero		1
	.type		_ZN40_INTERNAL_50b610e5_4_k_cu_cab7fab1_139284cuda3std3__45__cpo4cendE,@object
	.size		_ZN40_INTERNAL_50b610e5_4_k_cu_cab7fab1_139284cuda3std3__45__cpo4cendE,(_ZN40_INTERNAL_50b610e5_4_k_cu_cab7fab1_139284cuda3std6ranges3__45__cpo4swapE - _ZN40_INTERNAL_50b610e5_4_k_cu_cab7fab1_139284cuda3std3__45__cpo4cendE)
_ZN40_INTERNAL_50b610e5_4_k_cu_cab7fab1_139284cuda3std3__45__cpo4cendE:
	.zero		1
	.type		_ZN40_INTERNAL_50b610e5_4_k_cu_cab7fab1_139284cuda3std6ranges3__45__cpo4swapE,@object
	.size		_ZN40_INTERNAL_50b610e5_4_k_cu_cab7fab1_139284cuda3std6ranges3__45__cpo4swapE,(.L_8 - _ZN40_INTERNAL_50b610e5_4_k_cu_cab7fab1_139284cuda3std6ranges3__45__cpo4swapE)
_ZN40_INTERNAL_50b610e5_4_k_cu_cab7fab1_139284cuda3std6ranges3__45__cpo4swapE:
	.zero		1
.L_8:


//--------------------- .nv.constant0._ZN7cutlass13device_kernelINS_4gemm6kernel13GemmUniversalIN4cute5tupleIJiiiiEEENS1_10collective13CollectiveMmaINS1_34MainloopSm90TmaGmmaWarpSpecializedILi18ENS5_IJNS4_1CILi1EEESB_SB_EEENS1_35KernelTmaWarpSpecializedCooperativeEEENS5_IJNSA_ILi192EEESF_NSA_ILi16EEEEEENS_10bfloat16_tENS5_IJlSB_lEEESI_SJ_NS4_8TiledMMAINS4_8MMA_AtomIJNS4_4SM904GMMA28MMA_64x192x16_F32BF16BF16_SSILNSN_5MajorE0ELSP_0ELNSN_7ScaleInE1ELSQ_1EEEEEENS4_6LayoutINS5_IJNSA_ILi2EEESB_SB_EEENS5_IJSB_NSA_ILi0EEESW_EEEEENS5_IJNS4_10UnderscoreESZ_SZ_EEEEENS4_13SM90_TMA_LOADENS4_14ComposedLayoutINS4_7SwizzleILi1ELi4ELi3EEENS4_18smem_ptr_flag_bitsILi16EEENST_INS5_IJNSA_ILi8EEESG_EEENS5_IJSG_SB_EEEEEEEvNS4_8identityES12_S1C_vS1D_EENS_8epilogue10collective6detail29Sm90TmaWarpSpecializedAdapterINS1G_15DefaultEpilogueISI_SJ_SJ_NS1F_6thread17LinearCombinationISI_Li1EffLNS1K_9ScaleType4KindE0ELNS_15FloatRoundStyleE2ESI_EENS1_15EpilogueDefaultEEEEEvvEEEEvNT_6ParamsE --------------------------
	.section	.nv.constant0._ZN7cutlass13device_kernelINS_4gemm6kernel13GemmUniversalIN4cute5tupleIJiiiiEEENS1_10collective13CollectiveMmaINS1_34MainloopSm90TmaGmmaWarpSpecializedILi18ENS5_IJNS4_1CILi1EEESB_SB_EEENS1_35KernelTmaWarpSpecializedCooperativeEEENS5_IJNSA_ILi192EEESF_NSA_ILi16EEEEEENS_10bfloat16_tENS5_IJlSB_lEEESI_SJ_NS4_8TiledMMAINS4_8MMA_AtomIJNS4_4SM904GMMA28MMA_64x192x16_F32BF16BF16_SSILNSN_5MajorE0ELSP_0ELNSN_7ScaleInE1ELSQ_1EEEEEENS4_6LayoutINS5_IJNSA_ILi2EEESB_SB_EEENS5_IJSB_NSA_ILi0EEESW_EEEEENS5_IJNS4_10UnderscoreESZ_SZ_EEEEENS4_13SM90_TMA_LOADENS4_14ComposedLayoutINS4_7SwizzleILi1ELi4ELi3EEENS4_18smem_ptr_flag_bitsILi16EEENST_INS5_IJNSA_ILi8EEESG_EEENS5_IJSG_SB_EEEEEEEvNS4_8identityES12_S1C_vS1D_EENS_8epilogue10collective6detail29Sm90TmaWarpSpecializedAdapterINS1G_15DefaultEpilogueISI_SJ_SJ_NS1F_6thread17LinearCombinationISI_Li1EffLNS1K_9ScaleType4KindE0ELNS_15FloatRoundStyleE2ESI_EENS1_15EpilogueDefaultEEEEEvvEEEEvNT_6ParamsE,"a",@progbits
	.sectionflags	@""
	.align	4
.nv.constant0._ZN7cutlass13device_kernelINS_4gemm6kernel13GemmUniversalIN4cute5tupleIJiiiiEEENS1_10collective13CollectiveMmaINS1_34MainloopSm90TmaGmmaWarpSpecializedILi18ENS5_IJNS4_1CILi1EEESB_SB_EEENS1_35KernelTmaWarpSpecializedCooperativeEEENS5_IJNSA_ILi192EEESF_NSA_ILi16EEEEEENS_10bfloat16_tENS5_IJlSB_lEEESI_SJ_NS4_8TiledMMAINS4_8MMA_AtomIJNS4_4SM904GMMA28MMA_64x192x16_F32BF16BF16_SSILNSN_5MajorE0ELSP_0ELNSN_7ScaleInE1ELSQ_1EEEEEENS4_6LayoutINS5_IJNSA_ILi2EEESB_SB_EEENS5_IJSB_NSA_ILi0EEESW_EEEEENS5_IJNS4_10UnderscoreESZ_SZ_EEEEENS4_13SM90_TMA_LOADENS4_14ComposedLayoutINS4_7SwizzleILi1ELi4ELi3EEENS4_18smem_ptr_flag_bitsILi16EEENST_INS5_IJNSA_ILi8EEESG_EEENS5_IJSG_SB_EEEEEEEvNS4_8identityES12_S1C_vS1D_EENS_8epilogue10collective6detail29Sm90TmaWarpSpecializedAdapterINS1G_15DefaultEpilogueISI_SJ_SJ_NS1F_6thread17LinearCombinationISI_Li1EffLNS1K_9ScaleType4KindE0ELNS_15FloatRoundStyleE2ESI_EENS1_15EpilogueDefaultEEEEEvvEEEEvNT_6ParamsE:
	.zero		1664


//--------------------- SYMBOLS --------------------------

	.type		.nv.reservedSmem.offset0,@object
	.size		.nv.reservedSmem.offset0,0x4
	.type		__assertfail,@function
